//
// Generated by NVIDIA NVVM Compiler
//
// Compiler Build ID: CL-36424714
// Cuda compilation tools, release 13.0, V13.0.88
// Based on NVVM 20.0.0
//

.version 9.0
.target sm_100
.address_size 64

	// .globl	_Z11ff_single2DP7double2S0_S0_S0_PKdS2_S2_S2_
.const .align 8 .b8 box_min[16];
.const .align 8 .b8 box_max[16];
.const .align 8 .f64 sigt;
.const .align 4 .u32 vSize;
.const .align 4 .u32 lSize;
.const .align 4 .u32 wSize;
.const .align 8 .b8 fastConstCopy[32];

.visible .entry _Z11ff_single2DP7double2S0_S0_S0_PKdS2_S2_S2_(
	.param .u64 .ptr .align 1 _Z11ff_single2DP7double2S0_S0_S0_PKdS2_S2_S2__param_0,
	.param .u64 .ptr .align 1 _Z11ff_single2DP7double2S0_S0_S0_PKdS2_S2_S2__param_1,
	.param .u64 .ptr .align 1 _Z11ff_single2DP7double2S0_S0_S0_PKdS2_S2_S2__param_2,
	.param .u64 .ptr .align 1 _Z11ff_single2DP7double2S0_S0_S0_PKdS2_S2_S2__param_3,
	.param .u64 .ptr .align 1 _Z11ff_single2DP7double2S0_S0_S0_PKdS2_S2_S2__param_4,
	.param .u64 .ptr .align 1 _Z11ff_single2DP7double2S0_S0_S0_PKdS2_S2_S2__param_5,
	.param .u64 .ptr .align 1 _Z11ff_single2DP7double2S0_S0_S0_PKdS2_S2_S2__param_6,
	.param .u64 .ptr .align 1 _Z11ff_single2DP7double2S0_S0_S0_PKdS2_S2_S2__param_7
)
{
	.reg .pred 	%p<16>;
	.reg .b32 	%r<86>;
	.reg .b32 	%f<3>;
	.reg .b64 	%rd<70>;
	.reg .b64 	%fd<253>;

	ld.param.u64 	%rd10, [_Z11ff_single2DP7double2S0_S0_S0_PKdS2_S2_S2__param_0];
	ld.param.u64 	%rd12, [_Z11ff_single2DP7double2S0_S0_S0_PKdS2_S2_S2__param_2];
	ld.param.u64 	%rd17, [_Z11ff_single2DP7double2S0_S0_S0_PKdS2_S2_S2__param_3];
	ld.param.u64 	%rd13, [_Z11ff_single2DP7double2S0_S0_S0_PKdS2_S2_S2__param_4];
	ld.param.u64 	%rd14, [_Z11ff_single2DP7double2S0_S0_S0_PKdS2_S2_S2__param_5];
	ld.param.u64 	%rd15, [_Z11ff_single2DP7double2S0_S0_S0_PKdS2_S2_S2__param_6];
	ld.param.u64 	%rd16, [_Z11ff_single2DP7double2S0_S0_S0_PKdS2_S2_S2__param_7];
	cvta.to.global.u64 	%rd1, %rd12;
	cvta.to.global.u64 	%rd2, %rd17;
	mov.u32 	%r37, %ctaid.x;
	mov.u32 	%r38, %ntid.x;
	mov.u32 	%r39, %tid.x;
	mad.lo.s32 	%r1, %r37, %r38, %r39;
	ld.const.u32 	%r2, [vSize];
	ld.const.u32 	%r3, [wSize];
	mul.lo.s32 	%r40, %r3, %r2;
	setp.ge.s32 	%p1, %r1, %r40;
	@%p1 bra 	$L__BB0_13;
	cvta.to.global.u64 	%rd18, %rd13;
	cvta.to.global.u64 	%rd19, %rd14;
	cvta.to.global.u64 	%rd20, %rd15;
	cvta.to.global.u64 	%rd21, %rd16;
	rem.s32 	%r4, %r1, %r2;
	mul.wide.s32 	%rd22, %r4, 8;
	add.s64 	%rd23, %rd18, %rd22;
	ld.global.f64 	%fd29, [%rd23];
	add.s64 	%rd24, %rd19, %rd22;
	ld.global.f64 	%fd30, [%rd24];
	add.s64 	%rd25, %rd20, %rd22;
	ld.global.f64 	%fd31, [%rd25];
	add.s64 	%rd26, %rd21, %rd22;
	ld.global.f64 	%fd32, [%rd26];
	setp.gtu.f64 	%p2, %fd31, 0d0000000000000000;
	ld.const.f64 	%fd33, [box_max];
	ld.const.f64 	%fd34, [fastConstCopy];
	ld.const.f64 	%fd35, [box_min];
	selp.f64 	%fd36, %fd34, %fd35, %p2;
	selp.f64 	%fd37, %fd33, %fd34, %p2;
	sub.f64 	%fd38, %fd37, %fd36;
	abs.f64 	%fd39, %fd31;
	div.rn.f64 	%fd40, %fd38, %fd39;
	setp.gtu.f64 	%p3, %fd32, 0d0000000000000000;
	ld.const.f64 	%fd41, [box_max+8];
	ld.const.f64 	%fd42, [fastConstCopy+8];
	ld.const.f64 	%fd43, [box_min+8];
	selp.f64 	%fd44, %fd42, %fd43, %p3;
	selp.f64 	%fd45, %fd41, %fd42, %p3;
	sub.f64 	%fd46, %fd45, %fd44;
	abs.f64 	%fd47, %fd32;
	div.rn.f64 	%fd48, %fd46, %fd47;
	min.f64 	%fd49, %fd40, %fd48;
	mul.f64 	%fd50, %fd30, %fd42;
	fma.rn.f64 	%fd1, %fd29, %fd34, %fd50;
	ld.const.f64 	%fd51, [sigt];
	neg.f64 	%fd52, %fd51;
	mul.f64 	%fd2, %fd49, %fd52;
	fma.rn.f64 	%fd53, %fd2, 0d3FF71547652B82FE, 0d4338000000000000;
	{
	.reg .b32 %temp; 
	mov.b64 	{%r5, %temp}, %fd53;
	}
	mov.f64 	%fd54, 0dC338000000000000;
	add.rn.f64 	%fd55, %fd53, %fd54;
	fma.rn.f64 	%fd56, %fd55, 0dBFE62E42FEFA39EF, %fd2;
	fma.rn.f64 	%fd57, %fd55, 0dBC7ABC9E3B39803F, %fd56;
	fma.rn.f64 	%fd58, %fd57, 0d3E5ADE1569CE2BDF, 0d3E928AF3FCA213EA;
	fma.rn.f64 	%fd59, %fd58, %fd57, 0d3EC71DEE62401315;
	fma.rn.f64 	%fd60, %fd59, %fd57, 0d3EFA01997C89EB71;
	fma.rn.f64 	%fd61, %fd60, %fd57, 0d3F2A01A014761F65;
	fma.rn.f64 	%fd62, %fd61, %fd57, 0d3F56C16C1852B7AF;
	fma.rn.f64 	%fd63, %fd62, %fd57, 0d3F81111111122322;
	fma.rn.f64 	%fd64, %fd63, %fd57, 0d3FA55555555502A1;
	fma.rn.f64 	%fd65, %fd64, %fd57, 0d3FC5555555555511;
	fma.rn.f64 	%fd66, %fd65, %fd57, 0d3FE000000000000B;
	fma.rn.f64 	%fd67, %fd66, %fd57, 0d3FF0000000000000;
	fma.rn.f64 	%fd68, %fd67, %fd57, 0d3FF0000000000000;
	{
	.reg .b32 %temp; 
	mov.b64 	{%r6, %temp}, %fd68;
	}
	{
	.reg .b32 %temp; 
	mov.b64 	{%temp, %r7}, %fd68;
	}
	shl.b32 	%r41, %r5, 20;
	add.s32 	%r42, %r41, %r7;
	mov.b64 	%fd244, {%r6, %r42};
	{
	.reg .b32 %temp; 
	mov.b64 	{%temp, %r43}, %fd2;
	}
	mov.b32 	%f2, %r43;
	abs.f32 	%f1, %f2;
	setp.lt.f32 	%p4, %f1, 0f4086232B;
	@%p4 bra 	$L__BB0_4;
	setp.lt.f64 	%p5, %fd2, 0d0000000000000000;
	add.f64 	%fd69, %fd2, 0d7FF0000000000000;
	selp.f64 	%fd244, 0d0000000000000000, %fd69, %p5;
	setp.geu.f32 	%p6, %f1, 0f40874800;
	@%p6 bra 	$L__BB0_4;
	shr.u32 	%r44, %r5, 31;
	add.s32 	%r45, %r5, %r44;
	shr.s32 	%r46, %r45, 1;
	shl.b32 	%r47, %r46, 20;
	add.s32 	%r48, %r7, %r47;
	mov.b64 	%fd70, {%r6, %r48};
	sub.s32 	%r49, %r5, %r46;
	shl.b32 	%r50, %r49, 20;
	add.s32 	%r51, %r50, 1072693248;
	mov.b32 	%r52, 0;
	mov.b64 	%fd71, {%r52, %r51};
	mul.f64 	%fd244, %fd71, %fd70;
$L__BB0_4:
	mul.f64 	%fd72, %fd1, 0dC000000000000000;
	{
	.reg .b32 %temp; 
	mov.b64 	{%temp, %r53}, %fd72;
	}
	shl.b32 	%r54, %r53, 1;
	setp.gt.u32 	%p7, %r54, -2038431744;
	mov.f64 	%fd73, 0d0000000000000000;
	mul.rn.f64 	%fd74, %fd72, %fd73;
	selp.f64 	%fd7, %fd74, %fd72, %p7;
	{
	.reg .b32 %temp; 
	mov.b64 	{%r55, %temp}, %fd7;
	}
	{
	.reg .b32 %temp; 
	mov.b64 	{%temp, %r56}, %fd7;
	}
	add.s32 	%r57, %r56, 1048576;
	mov.b64 	%fd75, {%r55, %r57};
	cvt.rni.f64.f64 	%fd76, %fd75;
	cvt.rzi.s64.f64 	%rd27, %fd76;
	cvt.u32.u64 	%r58, %rd27;
	fma.rn.f64 	%fd77, %fd76, 0dBFE0000000000000, %fd7;
	mul.f64 	%fd78, %fd77, 0d3CA1A62633145C07;
	fma.rn.f64 	%fd79, %fd77, 0d400921FB54442D18, %fd78;
	mul.rn.f64 	%fd80, %fd79, %fd79;
	fma.rn.f64 	%fd81, %fd80, 0dBDA8FF8320FD8164, 0d3E21EEA7C1EF8528;
	fma.rn.f64 	%fd82, %fd81, %fd80, 0dBE927E4F8E06E6D9;
	fma.rn.f64 	%fd83, %fd82, %fd80, 0d3EFA01A019DDBCE9;
	fma.rn.f64 	%fd84, %fd83, %fd80, 0dBF56C16C16C15D47;
	fma.rn.f64 	%fd85, %fd84, %fd80, 0d3FA5555555555551;
	fma.rn.f64 	%fd86, %fd85, %fd80, 0dBFE0000000000000;
	fma.rn.f64 	%fd87, %fd86, %fd80, 0d3FF0000000000000;
	fma.rn.f64 	%fd88, %fd80, 0d3DE5DB65F9785EBA, 0dBE5AE5F12CB0D246;
	fma.rn.f64 	%fd89, %fd88, %fd80, 0d3EC71DE369ACE392;
	fma.rn.f64 	%fd90, %fd89, %fd80, 0dBF2A01A019DB62A1;
	fma.rn.f64 	%fd91, %fd90, %fd80, 0d3F81111111110818;
	fma.rn.f64 	%fd92, %fd91, %fd80, 0dBFC5555555555554;
	fma.rn.f64 	%fd93, %fd92, %fd80, 0d0000000000000000;
	fma.rn.f64 	%fd94, %fd93, %fd79, %fd79;
	and.b64  	%rd28, %rd27, 1;
	setp.eq.b64 	%p8, %rd28, 1;
	{
	.reg .b32 %temp; 
	mov.b64 	{%temp, %r59}, %fd94;
	}
	{
	.reg .b32 %temp; 
	mov.b64 	{%r60, %temp}, %fd94;
	}
	xor.b32  	%r61, %r59, -2147483648;
	mov.b64 	%fd95, {%r60, %r61};
	selp.f64 	%fd245, %fd87, %fd94, %p8;
	selp.f64 	%fd246, %fd95, %fd87, %p8;
	and.b32  	%r62, %r58, 2;
	setp.eq.s32 	%p9, %r62, 0;
	@%p9 bra 	$L__BB0_6;
	{
	.reg .b32 %temp; 
	mov.b64 	{%temp, %r63}, %fd245;
	}
	{
	.reg .b32 %temp; 
	mov.b64 	{%r64, %temp}, %fd245;
	}
	xor.b32  	%r65, %r63, -2147483648;
	mov.b64 	%fd245, {%r64, %r65};
	{
	.reg .b32 %temp; 
	mov.b64 	{%temp, %r66}, %fd246;
	}
	{
	.reg .b32 %temp; 
	mov.b64 	{%r67, %temp}, %fd246;
	}
	xor.b32  	%r68, %r66, -2147483648;
	mov.b64 	%fd246, {%r67, %r68};
$L__BB0_6:
	mov.f64 	%fd96, 0d0000000000000000;
	add.rn.f64 	%fd14, %fd246, %fd96;
	cvt.rzi.f64.f64 	%fd97, %fd7;
	setp.eq.f64 	%p10, %fd7, %fd97;
	mul.rn.f64 	%fd98, %fd7, %fd96;
	selp.f64 	%fd15, %fd98, %fd245, %p10;
	ld.const.u32 	%r8, [lSize];
	setp.lt.s32 	%p11, %r8, 1;
	@%p11 bra 	$L__BB0_13;
	neg.f64 	%fd16, %fd15;
	div.s32 	%r9, %r1, %r2;
	cvta.to.global.u64 	%rd29, %rd10;
	mul.wide.s32 	%rd30, %r1, 16;
	add.s64 	%rd3, %rd29, %rd30;
	ld.global.v2.f64 	{%fd250, %fd249}, [%rd3];
	setp.lt.u32 	%p12, %r8, 4;
	mov.b32 	%r82, 0;
	@%p12 bra 	$L__BB0_10;
	and.b32  	%r82, %r8, 2147483644;
	neg.s32 	%r81, %r82;
	shl.b32 	%r79, %r3, 1;
	mul.lo.s32 	%r78, %r3, 3;
	add.s64 	%rd68, %rd1, 32;
	mov.b32 	%r77, 0;
	ld.const.f64 	%fd102, [fastConstCopy+24];
	ld.const.f64 	%fd104, [fastConstCopy+16];
	cvt.s64.s32 	%rd34, %r9;
	mul.wide.s32 	%rd39, %r2, 16;
	mov.u32 	%r76, %r4;
	mov.u32 	%r80, %r3;
$L__BB0_9:
	ld.param.u64 	%rd65, [_Z11ff_single2DP7double2S0_S0_S0_PKdS2_S2_S2__param_1];
	mul.wide.s32 	%rd31, %r76, 16;
	add.s64 	%rd32, %rd2, %rd31;
	ld.global.v2.f64 	{%fd99, %fd100}, [%rd32];
	neg.f64 	%fd101, %fd100;
	mul.f64 	%fd103, %fd102, %fd101;
	fma.rn.f64 	%fd105, %fd99, %fd104, %fd103;
	mul.f64 	%fd106, %fd244, %fd105;
	mul.f64 	%fd107, %fd100, %fd104;
	fma.rn.f64 	%fd108, %fd99, %fd102, %fd107;
	mul.f64 	%fd109, %fd244, %fd108;
	ld.global.v2.f64 	{%fd110, %fd111}, [%rd68+-32];
	mul.f64 	%fd112, %fd111, %fd16;
	fma.rn.f64 	%fd113, %fd14, %fd110, %fd112;
	mul.f64 	%fd114, %fd15, %fd110;
	fma.rn.f64 	%fd115, %fd14, %fd111, %fd114;
	cvt.s64.s32 	%rd33, %r77;
	add.s64 	%rd35, %rd33, %rd34;
	cvta.to.global.u64 	%rd36, %rd65;
	shl.b64 	%rd37, %rd35, 4;
	add.s64 	%rd38, %rd36, %rd37;
	ld.global.v2.f64 	{%fd116, %fd117}, [%rd38];
	neg.f64 	%fd118, %fd115;
	mul.f64 	%fd119, %fd117, %fd118;
	fma.rn.f64 	%fd120, %fd113, %fd116, %fd119;
	mul.f64 	%fd121, %fd115, %fd116;
	fma.rn.f64 	%fd122, %fd113, %fd117, %fd121;
	neg.f64 	%fd123, %fd122;
	mul.f64 	%fd124, %fd109, %fd123;
	fma.rn.f64 	%fd125, %fd120, %fd106, %fd124;
	mul.f64 	%fd126, %fd106, %fd122;
	fma.rn.f64 	%fd127, %fd120, %fd109, %fd126;
	add.f64 	%fd128, %fd250, %fd125;
	add.f64 	%fd129, %fd249, %fd127;
	st.global.v2.f64 	[%rd3], {%fd128, %fd129};
	add.s64 	%rd40, %rd32, %rd39;
	ld.global.v2.f64 	{%fd130, %fd131}, [%rd40];
	neg.f64 	%fd132, %fd131;
	mul.f64 	%fd133, %fd102, %fd132;
	fma.rn.f64 	%fd134, %fd130, %fd104, %fd133;
	mul.f64 	%fd135, %fd244, %fd134;
	mul.f64 	%fd136, %fd131, %fd104;
	fma.rn.f64 	%fd137, %fd130, %fd102, %fd136;
	mul.f64 	%fd138, %fd244, %fd137;
	ld.global.v2.f64 	{%fd139, %fd140}, [%rd68+-16];
	mul.f64 	%fd141, %fd140, %fd16;
	fma.rn.f64 	%fd142, %fd14, %fd139, %fd141;
	mul.f64 	%fd143, %fd15, %fd139;
	fma.rn.f64 	%fd144, %fd14, %fd140, %fd143;
	cvt.s64.s32 	%rd41, %r80;
	add.s64 	%rd42, %rd41, %rd34;
	shl.b64 	%rd43, %rd42, 4;
	add.s64 	%rd44, %rd36, %rd43;
	ld.global.v2.f64 	{%fd145, %fd146}, [%rd44];
	neg.f64 	%fd147, %fd144;
	mul.f64 	%fd148, %fd146, %fd147;
	fma.rn.f64 	%fd149, %fd142, %fd145, %fd148;
	mul.f64 	%fd150, %fd144, %fd145;
	fma.rn.f64 	%fd151, %fd142, %fd146, %fd150;
	neg.f64 	%fd152, %fd151;
	mul.f64 	%fd153, %fd138, %fd152;
	fma.rn.f64 	%fd154, %fd149, %fd135, %fd153;
	mul.f64 	%fd155, %fd135, %fd151;
	fma.rn.f64 	%fd156, %fd149, %fd138, %fd155;
	add.f64 	%fd157, %fd128, %fd154;
	add.f64 	%fd158, %fd129, %fd156;
	st.global.v2.f64 	[%rd3], {%fd157, %fd158};
	add.s64 	%rd45, %rd40, %rd39;
	ld.global.v2.f64 	{%fd159, %fd160}, [%rd45];
	neg.f64 	%fd161, %fd160;
	mul.f64 	%fd162, %fd102, %fd161;
	fma.rn.f64 	%fd163, %fd159, %fd104, %fd162;
	mul.f64 	%fd164, %fd244, %fd163;
	mul.f64 	%fd165, %fd160, %fd104;
	fma.rn.f64 	%fd166, %fd159, %fd102, %fd165;
	mul.f64 	%fd167, %fd244, %fd166;
	ld.global.v2.f64 	{%fd168, %fd169}, [%rd68];
	mul.f64 	%fd170, %fd169, %fd16;
	fma.rn.f64 	%fd171, %fd14, %fd168, %fd170;
	mul.f64 	%fd172, %fd15, %fd168;
	fma.rn.f64 	%fd173, %fd14, %fd169, %fd172;
	cvt.s64.s32 	%rd46, %r79;
	add.s64 	%rd47, %rd46, %rd34;
	shl.b64 	%rd48, %rd47, 4;
	add.s64 	%rd49, %rd36, %rd48;
	ld.global.v2.f64 	{%fd174, %fd175}, [%rd49];
	neg.f64 	%fd176, %fd173;
	mul.f64 	%fd177, %fd175, %fd176;
	fma.rn.f64 	%fd178, %fd171, %fd174, %fd177;
	mul.f64 	%fd179, %fd173, %fd174;
	fma.rn.f64 	%fd180, %fd171, %fd175, %fd179;
	neg.f64 	%fd181, %fd180;
	mul.f64 	%fd182, %fd167, %fd181;
	fma.rn.f64 	%fd183, %fd178, %fd164, %fd182;
	mul.f64 	%fd184, %fd164, %fd180;
	fma.rn.f64 	%fd185, %fd178, %fd167, %fd184;
	add.f64 	%fd186, %fd157, %fd183;
	add.f64 	%fd187, %fd158, %fd185;
	st.global.v2.f64 	[%rd3], {%fd186, %fd187};
	add.s64 	%rd50, %rd45, %rd39;
	ld.global.v2.f64 	{%fd188, %fd189}, [%rd50];
	neg.f64 	%fd190, %fd189;
	mul.f64 	%fd191, %fd102, %fd190;
	fma.rn.f64 	%fd192, %fd188, %fd104, %fd191;
	mul.f64 	%fd193, %fd244, %fd192;
	mul.f64 	%fd194, %fd189, %fd104;
	fma.rn.f64 	%fd195, %fd188, %fd102, %fd194;
	mul.f64 	%fd196, %fd244, %fd195;
	ld.global.v2.f64 	{%fd197, %fd198}, [%rd68+16];
	mul.f64 	%fd199, %fd198, %fd16;
	fma.rn.f64 	%fd200, %fd14, %fd197, %fd199;
	mul.f64 	%fd201, %fd15, %fd197;
	fma.rn.f64 	%fd202, %fd14, %fd198, %fd201;
	cvt.s64.s32 	%rd51, %r78;
	add.s64 	%rd52, %rd51, %rd34;
	shl.b64 	%rd53, %rd52, 4;
	add.s64 	%rd54, %rd36, %rd53;
	ld.global.v2.f64 	{%fd203, %fd204}, [%rd54];
	neg.f64 	%fd205, %fd202;
	mul.f64 	%fd206, %fd204, %fd205;
	fma.rn.f64 	%fd207, %fd200, %fd203, %fd206;
	mul.f64 	%fd208, %fd202, %fd203;
	fma.rn.f64 	%fd209, %fd200, %fd204, %fd208;
	neg.f64 	%fd210, %fd209;
	mul.f64 	%fd211, %fd196, %fd210;
	fma.rn.f64 	%fd212, %fd207, %fd193, %fd211;
	mul.f64 	%fd213, %fd193, %fd209;
	fma.rn.f64 	%fd214, %fd207, %fd196, %fd213;
	add.f64 	%fd250, %fd186, %fd212;
	add.f64 	%fd249, %fd187, %fd214;
	st.global.v2.f64 	[%rd3], {%fd250, %fd249};
	add.s32 	%r81, %r81, 4;
	shl.b32 	%r73, %r3, 2;
	add.s32 	%r80, %r80, %r73;
	add.s32 	%r79, %r79, %r73;
	add.s32 	%r78, %r78, %r73;
	add.s32 	%r77, %r77, %r73;
	add.s64 	%rd68, %rd68, 64;
	shl.b32 	%r74, %r2, 2;
	add.s32 	%r76, %r76, %r74;
	setp.ne.s32 	%p13, %r81, 0;
	@%p13 bra 	$L__BB0_9;
$L__BB0_10:
	ld.const.u32 	%r75, [lSize];
	and.b32  	%r27, %r75, 3;
	setp.eq.s32 	%p14, %r27, 0;
	@%p14 bra 	$L__BB0_13;
	ld.param.u64 	%rd67, [_Z11ff_single2DP7double2S0_S0_S0_PKdS2_S2_S2__param_2];
	mul.lo.s32 	%r85, %r82, %r3;
	mul.wide.u32 	%rd55, %r82, 16;
	cvta.to.global.u64 	%rd56, %rd67;
	add.s64 	%rd69, %rd56, %rd55;
	mad.lo.s32 	%r84, %r82, %r2, %r4;
	neg.s32 	%r83, %r27;
	ld.const.f64 	%fd218, [fastConstCopy+24];
	ld.const.f64 	%fd220, [fastConstCopy+16];
	cvt.s64.s32 	%rd60, %r9;
$L__BB0_12:
	.pragma "nounroll";
	ld.param.u64 	%rd66, [_Z11ff_single2DP7double2S0_S0_S0_PKdS2_S2_S2__param_1];
	mul.wide.s32 	%rd57, %r84, 16;
	add.s64 	%rd58, %rd2, %rd57;
	ld.global.v2.f64 	{%fd215, %fd216}, [%rd58];
	neg.f64 	%fd217, %fd216;
	mul.f64 	%fd219, %fd218, %fd217;
	fma.rn.f64 	%fd221, %fd215, %fd220, %fd219;
	mul.f64 	%fd222, %fd244, %fd221;
	mul.f64 	%fd223, %fd216, %fd220;
	fma.rn.f64 	%fd224, %fd215, %fd218, %fd223;
	mul.f64 	%fd225, %fd244, %fd224;
	ld.global.v2.f64 	{%fd226, %fd227}, [%rd69];
	mul.f64 	%fd228, %fd227, %fd16;
	fma.rn.f64 	%fd229, %fd14, %fd226, %fd228;
	mul.f64 	%fd230, %fd15, %fd226;
	fma.rn.f64 	%fd231, %fd14, %fd227, %fd230;
	cvt.s64.s32 	%rd59, %r85;
	add.s64 	%rd61, %rd59, %rd60;
	cvta.to.global.u64 	%rd62, %rd66;
	shl.b64 	%rd63, %rd61, 4;
	add.s64 	%rd64, %rd62, %rd63;
	ld.global.v2.f64 	{%fd232, %fd233}, [%rd64];
	neg.f64 	%fd234, %fd231;
	mul.f64 	%fd235, %fd233, %fd234;
	fma.rn.f64 	%fd236, %fd229, %fd232, %fd235;
	mul.f64 	%fd237, %fd231, %fd232;
	fma.rn.f64 	%fd238, %fd229, %fd233, %fd237;
	neg.f64 	%fd239, %fd238;
	mul.f64 	%fd240, %fd225, %fd239;
	fma.rn.f64 	%fd241, %fd236, %fd222, %fd240;
	mul.f64 	%fd242, %fd222, %fd238;
	fma.rn.f64 	%fd243, %fd236, %fd225, %fd242;
	add.f64 	%fd250, %fd250, %fd241;
	add.f64 	%fd249, %fd249, %fd243;
	st.global.v2.f64 	[%rd3], {%fd250, %fd249};
	add.s32 	%r85, %r85, %r3;
	add.s64 	%rd69, %rd69, 16;
	add.s32 	%r84, %r84, %r2;
	add.s32 	%r83, %r83, 1;
	setp.ne.s32 	%p15, %r83, 0;
	@%p15 bra 	$L__BB0_12;
$L__BB0_13:
	ret;

}


// ===== COMPILED SASS (sm_100) =====

	.target	sm_100

	.elftype	@"ET_EXEC"


//--------------------- .note.nv.tkinfo           --------------------------
	.section	.note.nv.tkinfo,"",@"SHT_NOTE"
	.sectionflags	@"SHF_NOTE_NV_TKINFO"
	.tkinfo
        /*0018*/ 	.word	0x00000002
        /*0030*/ 	.string	""
        /*0030*/ 	.string	"ptxas"
        /*0030*/ 	.string	"Cuda compilation tools, release 13.0, V13.0.88"
        /*0030*/ 	.string	"Build cuda_13.0.r13.0/compiler.36424714_0"
        /*0030*/ 	.string	"-arch sm_100 -m 64 "



//--------------------- .note.nv.cuinfo           --------------------------
	.section	.note.nv.cuinfo,"",@"SHT_NOTE"
	.sectionflags	@"SHF_NOTE_NV_CUINFO"
        /*0018*/ 	.short	0x0002
        /*001a*/ 	.short	0x0064
        /*001c*/ 	.short	0x0082
	.zero		2


//--------------------- .nv.info                  --------------------------
	.section	.nv.info,"",@"SHT_CUDA_INFO"
	.align	4


	//----- nvinfo : EIATTR_REGCOUNT
	.align		4
        /*0000*/ 	.byte	0x04, 0x2f
        /*0002*/ 	.short	(.L_8 - .L_7)
	.align		4
.L_7:
        /*0004*/ 	.word	index@(_Z11ff_single2DP7double2S0_S0_S0_PKdS2_S2_S2_)
        /*0008*/ 	.word	0x00000026


	//----- nvinfo : EIATTR_FRAME_SIZE
	.align		4
.L_8:
        /*000c*/ 	.byte	0x04, 0x11
        /*000e*/ 	.short	(.L_10 - .L_9)
	.align		4
.L_9:
        /*0010*/ 	.word	index@($__internal_0_$__cuda_sm20_div_rn_f64_full)
        /*0014*/ 	.word	0x00000000


	//----- nvinfo : EIATTR_FRAME_SIZE
	.align		4
.L_10:
        /*0018*/ 	.byte	0x04, 0x11
        /*001a*/ 	.short	(.L_12 - .L_11)
	.align		4
.L_11:
        /*001c*/ 	.word	index@(_Z11ff_single2DP7double2S0_S0_S0_PKdS2_S2_S2_)
        /*0020*/ 	.word	0x00000000


	//----- nvinfo : EIATTR_MIN_STACK_SIZE
	.align		4
.L_12:
        /*0024*/ 	.byte	0x04, 0x12
        /*0026*/ 	.short	(.L_14 - .L_13)
	.align		4
.L_13:
        /*0028*/ 	.word	index@(_Z11ff_single2DP7double2S0_S0_S0_PKdS2_S2_S2_)
        /*002c*/ 	.word	0x00000000
.L_14:


//--------------------- .nv.compat                --------------------------
	.section	.nv.compat,"",@"SHT_CUDA_COMPAT_INFO"
	.align	4
        /*0000*/ 	.byte	0x02, 0x09, 0x00, 0x00, 0x02, 0x02, 0x01, 0x00, 0x02, 0x05, 0x05, 0x00, 0x03, 0x07, 0x01, 0x01
        /*0010*/ 	.byte	0x02, 0x03, 0x00, 0x00, 0x02, 0x06, 0x01, 0x00, 0x04, 0x0b, 0x08, 0x00, 0x01, 0x00, 0x00, 0x00
        /*0020*/ 	.byte	0x00, 0x00, 0x00, 0x00


//--------------------- .nv.info._Z11ff_single2DP7double2S0_S0_S0_PKdS2_S2_S2_ --------------------------
	.section	.nv.info._Z11ff_single2DP7double2S0_S0_S0_PKdS2_S2_S2_,"",@"SHT_CUDA_INFO"
	.sectionflags	@""
	.align	4


	//----- nvinfo : EIATTR_CUDA_API_VERSION
	.align		4
        /*0000*/ 	.byte	0x04, 0x37
        /*0002*/ 	.short	(.L_16 - .L_15)
.L_15:
        /*0004*/ 	.word	0x00000082


	//----- nvinfo : EIATTR_KPARAM_INFO
	.align		4
.L_16:
        /*0008*/ 	.byte	0x04, 0x17
        /*000a*/ 	.short	(.L_18 - .L_17)
.L_17:
        /*000c*/ 	.word	0x00000000
        /*0010*/ 	.short	0x0007
        /*0012*/ 	.short	0x0038
        /*0014*/ 	.byte	0x00, 0xf5, 0x21, 0x00


	//----- nvinfo : EIATTR_KPARAM_INFO
	.align		4
.L_18:
        /*0018*/ 	.byte	0x04, 0x17
        /*001a*/ 	.short	(.L_20 - .L_19)
.L_19:
        /*001c*/ 	.word	0x00000000
        /*0020*/ 	.short	0x0006
        /*0022*/ 	.short	0x0030
        /*0024*/ 	.byte	0x00, 0xf5, 0x21, 0x00


	//----- nvinfo : EIATTR_KPARAM_INFO
	.align		4
.L_20:
        /*0028*/ 	.byte	0x04, 0x17
        /*002a*/ 	.short	(.L_22 - .L_21)
.L_21:
        /*002c*/ 	.word	0x00000000
        /*0030*/ 	.short	0x0005
        /*0032*/ 	.short	0x0028
        /*0034*/ 	.byte	0x00, 0xf5, 0x21, 0x00


	//----- nvinfo : EIATTR_KPARAM_INFO
	.align		4
.L_22:
        /*0038*/ 	.byte	0x04, 0x17
        /*003a*/ 	.short	(.L_24 - .L_23)
.L_23:
        /*003c*/ 	.word	0x00000000
        /*0040*/ 	.short	0x0004
        /*0042*/ 	.short	0x0020
        /*0044*/ 	.byte	0x00, 0xf5, 0x21, 0x00


	//----- nvinfo : EIATTR_KPARAM_INFO
	.align		4
.L_24:
        /*0048*/ 	.byte	0x04, 0x17
        /*004a*/ 	.short	(.L_26 - .L_25)
.L_25:
        /*004c*/ 	.word	0x00000000
        /*0050*/ 	.short	0x0003
        /*0052*/ 	.short	0x0018
        /*0054*/ 	.byte	0x00, 0xf5, 0x21, 0x00


	//----- nvinfo : EIATTR_KPARAM_INFO
	.align		4
.L_26:
        /*0058*/ 	.byte	0x04, 0x17
        /*005a*/ 	.short	(.L_28 - .L_27)
.L_27:
        /*005c*/ 	.word	0x00000000
        /*0060*/ 	.short	0x0002
        /*0062*/ 	.short	0x0010
        /*0064*/ 	.byte	0x00, 0xf5, 0x21, 0x00


	//----- nvinfo : EIATTR_KPARAM_INFO
	.align		4
.L_28:
        /*0068*/ 	.byte	0x04, 0x17
        /*006a*/ 	.short	(.L_30 - .L_29)
.L_29:
        /*006c*/ 	.word	0x00000000
        /*0070*/ 	.short	0x0001
        /*0072*/ 	.short	0x0008
        /*0074*/ 	.byte	0x00, 0xf5, 0x21, 0x00


	//----- nvinfo : EIATTR_KPARAM_INFO
	.align		4
.L_30:
        /*0078*/ 	.byte	0x04, 0x17
        /*007a*/ 	.short	(.L_32 - .L_31)
.L_31:
        /*007c*/ 	.word	0x00000000
        /*0080*/ 	.short	0x0000
        /*0082*/ 	.short	0x0000
        /*0084*/ 	.byte	0x00, 0xf5, 0x21, 0x00


	//----- nvinfo : EIATTR_SPARSE_MMA_MASK
	.align		4
.L_32:
        /*0088*/ 	.byte	0x03, 0x50
        /*008a*/ 	.short	0x0000


	//----- nvinfo : EIATTR_MAXREG_COUNT
	.align		4
        /*008c*/ 	.byte	0x03, 0x1b
        /*008e*/ 	.short	0x00ff


	//----- nvinfo : EIATTR_MERCURY_ISA_VERSION
	.align		4
        /*0090*/ 	.byte	0x03, 0x5f
        /*0092*/ 	.short	0x0101


	//----- nvinfo : EIATTR_VRC_CTA_INIT_COUNT
	.align		4
        /*0094*/ 	.byte	0x02, 0x4a
	.zero		1
	.zero		1


	//----- nvinfo : EIATTR_EXIT_INSTR_OFFSETS
	.align		4
        /*0098*/ 	.byte	0x04, 0x1c
        /*009a*/ 	.short	(.L_34 - .L_33)


	//   ....[0]....
.L_33:
        /*009c*/ 	.word	0x00000090


	//   ....[1]....
        /*00a0*/ 	.word	0x00000e90


	//   ....[2]....
        /*00a4*/ 	.word	0x00001bc0


	//   ....[3]....
        /*00a8*/ 	.word	0x00001ef0


	//----- nvinfo : EIATTR_CRS_STACK_SIZE
	.align		4
.L_34:
        /*00ac*/ 	.byte	0x04, 0x1e
        /*00ae*/ 	.short	(.L_36 - .L_35)
.L_35:
        /*00b0*/ 	.word	0x00000000


	//----- nvinfo : EIATTR_CBANK_PARAM_SIZE
	.align		4
.L_36:
        /*00b4*/ 	.byte	0x03, 0x19
        /*00b6*/ 	.short	0x0040


	//----- nvinfo : EIATTR_PARAM_CBANK
	.align		4
        /*00b8*/ 	.byte	0x04, 0x0a
        /*00ba*/ 	.short	(.L_38 - .L_37)
	.align		4
.L_37:
        /*00bc*/ 	.word	index@(.nv.constant0._Z11ff_single2DP7double2S0_S0_S0_PKdS2_S2_S2_)
        /*00c0*/ 	.short	0x0380
        /*00c2*/ 	.short	0x0040


	//----- nvinfo : EIATTR_SW_WAR
	.align		4
.L_38:
        /*00c4*/ 	.byte	0x04, 0x36
        /*00c6*/ 	.short	(.L_40 - .L_39)
.L_39:
        /*00c8*/ 	.word	0x00000008
.L_40:


//--------------------- .nv.callgraph             --------------------------
	.section	.nv.callgraph,"",@"SHT_CUDA_CALLGRAPH"
	.align	4
	.sectionentsize	8
	.align		4
        /*0000*/ 	.word	0x00000000
	.align		4
        /*0004*/ 	.word	0xffffffff
	.align		4
        /*0008*/ 	.word	0x00000000
	.align		4
        /*000c*/ 	.word	0xfffffffe
	.align		4
        /*0010*/ 	.word	0x00000000
	.align		4
        /*0014*/ 	.word	0xfffffffd
	.align		4
        /*0018*/ 	.word	0x00000000
	.align		4
        /*001c*/ 	.word	0xfffffffc


//--------------------- .nv.constant3             --------------------------
	.section	.nv.constant3,"a",@progbits
	.align	8
.nv.constant3:
	.type		box_min,@object
	.size		box_min,(box_max - box_min)
box_min:
	.zero		16
	.type		box_max,@object
	.size		box_max,(sigt - box_max)
box_max:
	.zero		16
	.type		sigt,@object
	.size		sigt,(vSize - sigt)
sigt:
	.zero		8
	.type		vSize,@object
	.size		vSize,(lSize - vSize)
vSize:
	.zero		4
	.type		lSize,@object
	.size		lSize,(wSize - lSize)
lSize:
	.zero		4
	.type		wSize,@object
	.size		wSize,(.L_5 - wSize)
wSize:
	.zero		4
.L_5:
	.zero		4
	.type		fastConstCopy,@object
	.size		fastConstCopy,(.L_6 - fastConstCopy)
fastConstCopy:
	.zero		32
.L_6:


//--------------------- .text._Z11ff_single2DP7double2S0_S0_S0_PKdS2_S2_S2_ --------------------------
	.section	.text._Z11ff_single2DP7double2S0_S0_S0_PKdS2_S2_S2_,"ax",@progbits
	.align	128
        .global         _Z11ff_single2DP7double2S0_S0_S0_PKdS2_S2_S2_
        .type           _Z11ff_single2DP7double2S0_S0_S0_PKdS2_S2_S2_,@function
        .size           _Z11ff_single2DP7double2S0_S0_S0_PKdS2_S2_S2_,(.L_x_15 - _Z11ff_single2DP7double2S0_S0_S0_PKdS2_S2_S2_)
        .other          _Z11ff_single2DP7double2S0_S0_S0_PKdS2_S2_S2_,@"STO_CUDA_ENTRY STV_DEFAULT"
_Z11ff_single2DP7double2S0_S0_S0_PKdS2_S2_S2_:
.text._Z11ff_single2DP7double2S0_S0_S0_PKdS2_S2_S2_:
[----:B------:R-:W-:Y:S01]  /*0000*/  LDC R1, c[0x0][0x37c] ;  /* 0x0000df00ff017b82 */ /* 0x000fe20000000800 */
[----:B------:R-:W0:Y:S07]  /*0010*/  S2R R3, SR_TID.X ;  /* 0x0000000000037919 */ /* 0x000e2e0000002100 */
[----:B------:R-:W0:Y:S01]  /*0020*/  S2UR UR4, SR_CTAID.X ;  /* 0x00000000000479c3 */ /* 0x000e220000002500 */
[----:B------:R-:W1:Y:S07]  /*0030*/  LDCU UR5, c[0x3][0x30] ;  /* 0x00c00600ff0577ac */ /* 0x000e6e0008000800 */
[----:B------:R-:W0:Y:S08]  /*0040*/  LDC R6, c[0x0][0x360] ;  /* 0x0000d800ff067b82 */ /* 0x000e300000000800 */
[----:B------:R-:W1:Y:S01]  /*0050*/  LDC R8, c[0x3][0x28] ;  /* 0x00c00a00ff087b82 */ /* 0x000e620000000800 */
[----:B0-----:R-:W-:-:S02]  /*0060*/  IMAD R6, R6, UR4, R3 ;  /* 0x0000000406067c24 */ /* 0x001fc4000f8e0203 */
[----:B-1----:R-:W-:-:S05]  /*0070*/  IMAD R3, R8, UR5, RZ ;  /* 0x0000000508037c24 */ /* 0x002fca000f8e02ff */
[----:B------:R-:W-:-:S13]  /*0080*/  ISETP.GE.AND P0, PT, R6, R3, PT ;  /* 0x000000030600720c */ /* 0x000fda0003f06270 */
[----:B------:R-:W-:Y:S05]  /*0090*/  @P0 EXIT ;  /* 0x000000000000094d */ /* 0x000fea0003800000 */
[----:B------:R-:W-:Y:S01]  /*00a0*/  IABS R5, R8 ;  /* 0x0000000800057213 */ /* 0x000fe20000000000 */
[----:B------:R-:W0:Y:S01]  /*00b0*/  LDCU.64 UR10, c[0x0][0x358] ;  /* 0x00006b00ff0a77ac */ /* 0x000e220008000a00 */
[----:B------:R-:W-:Y:S01]  /*00c0*/  ISETP.GE.AND P2, PT, R6, RZ, PT ;  /* 0x000000ff0600720c */ /* 0x000fe20003f46270 */
[----:B------:R-:W1:Y:S01]  /*00d0*/  LDC.64 R10, c[0x0][0x3a0] ;  /* 0x0000e800ff0a7b82 */ /* 0x000e620000000a00 */
[----:B------:R-:W2:Y:S01]  /*00e0*/  I2F.RP R0, R5 ;  /* 0x0000000500007306 */ /* 0x000ea20000209400 */
[----:B------:R-:W3:Y:S06]  /*00f0*/  LDCU.64 UR4, c[0x3][URZ] ;  /* 0x00c00000ff0477ac */ /* 0x000eec0008000a00 */
[----:B------:R-:W3:Y:S01]  /*0100*/  LDC.64 R20, c[0x3][0x38] ;  /* 0x00c00e00ff147b82 */ /* 0x000ee20000000a00 */
[----:B--2---:R-:W2:Y:S02]  /*0110*/  MUFU.RCP R0, R0 ;  /* 0x0000000000007308 */ /* 0x004ea40000001000 */
[----:B--2---:R-:W-:-:S06]  /*0120*/  VIADD R2, R0, 0xffffffe ;  /* 0x0ffffffe00027836 */ /* 0x004fcc0000000000 */
[----:B------:R2:W4:Y:S02]  /*0130*/  F2I.FTZ.U32.TRUNC.NTZ R3, R2 ;  /* 0x0000000200037305 */ /* 0x000524000021f000 */
[----:B--2---:R-:W-:Y:S02]  /*0140*/  IMAD.MOV.U32 R2, RZ, RZ, RZ ;  /* 0x000000ffff027224 */ /* 0x004fe400078e00ff */
[----:B----4-:R-:W-:-:S04]  /*0150*/  IMAD.MOV R4, RZ, RZ, -R3 ;  /* 0x000000ffff047224 */ /* 0x010fc800078e0a03 */
[----:B------:R-:W-:Y:S01]  /*0160*/  IMAD R7, R4, R5, RZ ;  /* 0x0000000504077224 */ /* 0x000fe200078e02ff */
[----:B------:R-:W-:-:S03]  /*0170*/  IABS R4, R6 ;  /* 0x0000000600047213 */ /* 0x000fc60000000000 */
[----:B------:R-:W-:-:S06]  /*0180*/  IMAD.HI.U32 R3, R3, R7, R2 ;  /* 0x0000000703037227 */ /* 0x000fcc00078e0002 */
[----:B------:R-:W-:-:S04]  /*0190*/  IMAD.HI.U32 R3, R3, R4, RZ ;  /* 0x0000000403037227 */ /* 0x000fc800078e00ff */
[----:B------:R-:W-:-:S04]  /*01a0*/  IMAD.MOV R3, RZ, RZ, -R3 ;  /* 0x000000ffff037224 */ /* 0x000fc800078e0a03 */
[C---:B------:R-:W-:Y:S02]  /*01b0*/  IMAD R0, R5.reuse, R3, R4 ;  /* 0x0000000305007224 */ /* 0x040fe400078e0204 */
[----:B------:R-:W2:Y:S03]  /*01c0*/  LDC.64 R2, c[0x0][0x3b0] ;  /* 0x0000ec00ff027b82 */ /* 0x000ea60000000a00 */
[----:B------:R-:W-:-:S13]  /*01d0*/  ISETP.GT.U32.AND P0, PT, R5, R0, PT ;  /* 0x000000000500720c */ /* 0x000fda0003f04070 */
[----:B------:R-:W-:Y:S01]  /*01e0*/  @!P0 IMAD.IADD R0, R0, 0x1, -R5 ;  /* 0x0000000100008824 */ /* 0x000fe200078e0a05 */
[----:B------:R-:W-:-:S04]  /*01f0*/  ISETP.NE.AND P0, PT, R8, RZ, PT ;  /* 0x000000ff0800720c */ /* 0x000fc80003f05270 */
[----:B------:R-:W-:-:S13]  /*0200*/  ISETP.GT.U32.AND P1, PT, R5, R0, PT ;  /* 0x000000000500720c */ /* 0x000fda0003f24070 */
[----:B------:R-:W-:Y:S02]  /*0210*/  @!P1 IMAD.IADD R0, R0, 0x1, -R5 ;  /* 0x0000000100009824 */ /* 0x000fe400078e0a05 */
[----:B------:R-:W4:Y:S02]  /*0220*/  LDC.64 R4, c[0x0][0x3b8] ;  /* 0x0000ee00ff047b82 */ /* 0x000f240000000a00 */
[----:B------:R-:W-:Y:S01]  /*0230*/  @!P2 IMAD.MOV R0, RZ, RZ, -R0 ;  /* 0x000000ffff00a224 */ /* 0x000fe200078e0a00 */
[----:B------:R-:W-:-:S05]  /*0240*/  @!P0 LOP3.LUT R0, RZ, R8, RZ, 0x33, !PT ;  /* 0x00000008ff008212 */ /* 0x000fca00078e33ff */
[C---:B--2---:R-:W-:Y:S01]  /*0250*/  IMAD.WIDE R2, R0.reuse, 0x8, R2 ;  /* 0x0000000800027825 */ /* 0x044fe200078e0202 */
[----:B------:R-:W2:Y:S05]  /*0260*/  LDC.64 R8, c[0x0][0x3a8] ;  /* 0x0000ea00ff087b82 */ /* 0x000eaa0000000a00 */
[----:B0-----:R-:W3:Y:S01]  /*0270*/  LDG.E.64 R2, desc[UR10][R2.64] ;  /* 0x0000000a02027981 */ /* 0x001ee2000c1e1b00 */
[----:B-1----:R-:W-:-:S06]  /*0280*/  IMAD.WIDE R10, R0, 0x8, R10 ;  /* 0x00000008000a7825 */ /* 0x002fcc00078e020a */
[----:B------:R-:W5:Y:S01]  /*0290*/  LDG.E.64 R10, desc[UR10][R10.64] ;  /* 0x0000000a0a0a7981 */ /* 0x000f62000c1e1b00 */
[----:B----4-:R-:W-:-:S06]  /*02a0*/  IMAD.WIDE R4, R0, 0x8, R4 ;  /* 0x0000000800047825 */ /* 0x010fcc00078e0204 */
[----:B------:R-:W5:Y:S01]  /*02b0*/  LDG.E.64 R4, desc[UR10][R4.64] ;  /* 0x0000000a04047981 */ /* 0x000f62000c1e1b00 */
[----:B--2---:R-:W-:-:S06]  /*02c0*/  IMAD.WIDE R8, R0, 0x8, R8 ;  /* 0x0000000800087825 */ /* 0x004fcc00078e0208 */
[----:B------:R-:W5:Y:S01]  /*02d0*/  LDG.E.64 R8, desc[UR10][R8.64] ;  /* 0x0000000a08087981 */ /* 0x000f62000c1e1b00 */
[----:B------:R-:W-:Y:S01]  /*02e0*/  IMAD.MOV.U32 R14, RZ, RZ, 0x1 ;  /* 0x00000001ff0e7424 */ /* 0x000fe200078e00ff */
[----:B------:R-:W-:Y:S01]  /*02f0*/  BSSY.RECONVERGENT B0, `(.L_x_0) ;  /* 0x000001c000007945 */ /* 0x000fe20003800200 */
[----:B---3--:R-:W-:-:S06]  /*0300*/  DADD R12, -RZ, |R2| ;  /* 0x00000000ff0c7229 */ /* 0x008fcc0000000502 */
[----:B------:R-:W0:Y:S01]  /*0310*/  MUFU.RCP64H R15, R13 ;  /* 0x0000000d000f7308 */ /* 0x000e220000001800 */
[----:B------:R-:W-:-:S06]  /*0320*/  DSETP.GTU.AND P0, PT, R2, RZ, PT ;  /* 0x000000ff0200722a */ /* 0x000fcc0003f0c000 */
[----:B------:R-:W-:Y:S02]  /*0330*/  FSEL R18, R20, UR4, P0 ;  /* 0x0000000414127c08 */ /* 0x000fe40008000000 */
[----:B------:R-:W-:-:S06]  /*0340*/  FSEL R19, R21, UR5, P0 ;  /* 0x0000000515137c08 */ /* 0x000fcc0008000000 */
[----:B------:R-:W1:Y:S01]  /*0350*/  @P0 LDC R20, c[0x3][0x10] ;  /* 0x00c00400ff140b82 */ /* 0x000e620000000800 */
[----:B0-----:R-:W-:-:S07]  /*0360*/  DFMA R16, -|R2|, R14, 1 ;  /* 0x3ff000000210742b */ /* 0x001fce000000030e */
[----:B------:R-:W0:Y:S01]  /*0370*/  @P0 LDC R21, c[0x3][0x14] ;  /* 0x00c00500ff150b82 */ /* 0x000e220000000800 */
[----:B------:R-:W-:-:S08]  /*0380*/  DFMA R16, R16, R16, R16 ;  /* 0x000000101010722b */ /* 0x000fd00000000010 */
[----:B------:R-:W-:-:S08]  /*0390*/  DFMA R16, R14, R16, R14 ;  /* 0x000000100e10722b */ /* 0x000fd0000000000e */
[----:B------:R-:W-:-:S08]  /*03a0*/  DFMA R14, -|R2|, R16, 1 ;  /* 0x3ff00000020e742b */ /* 0x000fd00000000310 */
[----:B------:R-:W-:Y:S01]  /*03b0*/  DFMA R14, R16, R14, R16 ;  /* 0x0000000e100e722b */ /* 0x000fe20000000010 */
[----:B-1----:R-:W-:Y:S02]  /*03c0*/  IMAD.MOV.U32 R16, RZ, RZ, R20 ;  /* 0x000000ffff107224 */ /* 0x002fe400078e0014 */
[----:B0-----:R-:W-:-:S06]  /*03d0*/  IMAD.MOV.U32 R17, RZ, RZ, R21 ;  /* 0x000000ffff117224 */ /* 0x001fcc00078e0015 */
[----:B------:R-:W-:-:S08]  /*03e0*/  DADD R18, R16, -R18 ;  /* 0x0000000010127229 */ /* 0x000fd00000000812 */
[----:B------:R-:W-:-:S08]  /*03f0*/  DMUL R16, R18, R14 ;  /* 0x0000000e12107228 */ /* 0x000fd00000000000 */
[----:B------:R-:W-:-:S08]  /*0400*/  DFMA R2, -|R2|, R16, R18 ;  /* 0x000000100202722b */ /* 0x000fd00000000312 */
[----:B------:R-:W-:Y:S01]  /*0410*/  DFMA R2, R14, R2, R16 ;  /* 0x000000020e02722b */ /* 0x000fe20000000010 */
[----:B------:R-:W-:-:S09]  /*0420*/  FSETP.GEU.AND P1, PT, |R19|, 6.5827683646048100446e-37, PT ;  /* 0x036000001300780b */ /* 0x000fd20003f2e200 */
[----:B------:R-:W-:-:S05]  /*0430*/  FFMA R7, RZ, R13, R3 ;  /* 0x0000000dff077223 */ /* 0x000fca0000000003 */
[----:B------:R-:W-:-:S13]  /*0440*/  FSETP.GT.AND P0, PT, |R7|, 1.469367938527859385e-39, PT ;  /* 0x001000000700780b */ /* 0x000fda0003f04200 */
[----:B------:R-:W-:Y:S05]  /*0450*/  @P0 BRA P1, `(.L_x_1) ;  /* 0x0000000000140947 */ /* 0x000fea0000800000 */
[----:B------:R-:W-:Y:S01]  /*0460*/  IMAD.MOV.U32 R17, RZ, RZ, R13 ;  /* 0x000000ffff117224 */ /* 0x000fe200078e000d */
[----:B------:R-:W-:-:S07]  /*0470*/  MOV R20, 0x490 ;  /* 0x0000049000147802 */ /* 0x000fce0000000f00 */
[----:B-----5:R-:W-:Y:S05]  /*0480*/  CALL.REL.NOINC `($__internal_0_$__cuda_sm20_div_rn_f64_full) ;  /* 0x00000018009c7944 */ /* 0x020fea0003c00000 */
[----:B------:R-:W-:Y:S02]  /*0490*/  IMAD.MOV.U32 R2, RZ, RZ, R24 ;  /* 0x000000ffff027224 */ /* 0x000fe400078e0018 */
[----:B------:R-:W-:-:S07]  /*04a0*/  IMAD.MOV.U32 R3, RZ, RZ, R25 ;  /* 0x000000ffff037224 */ /* 0x000fce00078e0019 */
.L_x_1:
[----:B------:R-:W-:Y:S05]  /*04b0*/  BSYNC.RECONVERGENT B0 ;  /* 0x0000000000007941 */ /* 0x000fea0003800200 */
.L_x_0:
[----:B-----5:R-:W-:Y:S01]  /*04c0*/  DADD R12, -RZ, |R4| ;  /* 0x00000000ff0c7229 */ /* 0x020fe20000000504 */
[----:B------:R-:W0:Y:S01]  /*04d0*/  LDC.64 R18, c[0x3][0x40] ;  /* 0x00c01000ff127b82 */ /* 0x000e220000000a00 */
[----:B------:R-:W0:Y:S01]  /*04e0*/  LDCU.64 UR4, c[0x3][0x8] ;  /* 0x00c00100ff0477ac */ /* 0x000e220008000a00 */
[C---:B------:R-:W-:Y:S01]  /*04f0*/  DSETP.GTU.AND P0, PT, R4.reuse, RZ, PT ;  /* 0x000000ff0400722a */ /* 0x040fe20003f0c000 */
[----:B------:R-:W-:Y:S01]  /*0500*/  IMAD.MOV.U32 R14, RZ, RZ, 0x1 ;  /* 0x00000001ff0e7424 */ /* 0x000fe200078e00ff */
[----:B------:R-:W-:Y:S01]  /*0510*/  BSSY.RECONVERGENT B0, `(.L_x_2) ;  /* 0x0000018000007945 */ /* 0x000fe20003800200 */
[----:B------:R-:W1:Y:S04]  /*0520*/  MUFU.RCP64H R15, R13 ;  /* 0x0000000d000f7308 */ /* 0x000e680000001800 */
[----:B-1----:R-:W-:Y:S01]  /*0530*/  DFMA R16, -|R4|, R14, 1 ;  /* 0x3ff000000410742b */ /* 0x002fe2000000030e */
[----:B0-----:R-:W-:-:S02]  /*0540*/  FSEL R20, R18, UR4, P0 ;  /* 0x0000000412147c08 */ /* 0x001fc40008000000 */
[----:B------:R-:W-:-:S04]  /*0550*/  FSEL R21, R19, UR5, P0 ;  /* 0x0000000513157c08 */ /* 0x000fc80008000000 */
[----:B------:R-:W0:Y:S01]  /*0560*/  @P0 LDC R18, c[0x3][0x18] ;  /* 0x00c00600ff120b82 */ /* 0x000e220000000800 */
[----:B------:R-:W-:-:S07]  /*0570*/  DFMA R16, R16, R16, R16 ;  /* 0x000000101010722b */ /* 0x000fce0000000010 */
[----:B------:R-:W0:Y:S01]  /*0580*/  @P0 LDC R19, c[0x3][0x1c] ;  /* 0x00c00700ff130b82 */ /* 0x000e220000000800 */
[----:B------:R-:W-:-:S08]  /*0590*/  DFMA R16, R14, R16, R14 ;  /* 0x000000100e10722b */ /* 0x000fd0000000000e */
[----:B------:R-:W-:-:S08]  /*05a0*/  DFMA R14, -|R4|, R16, 1 ;  /* 0x3ff00000040e742b */ /* 0x000fd00000000310 */
[----:B------:R-:W-:Y:S02]  /*05b0*/  DFMA R14, R16, R14, R16 ;  /* 0x0000000e100e722b */ /* 0x000fe40000000010 */
[----:B0-----:R-:W-:-:S08]  /*05c0*/  DADD R18, R18, -R20 ;  /* 0x0000000012127229 */ /* 0x001fd00000000814 */
[----:B------:R-:W-:Y:S02]  /*05d0*/  DMUL R16, R18, R14 ;  /* 0x0000000e12107228 */ /* 0x000fe40000000000 */
[----:B------:R-:W-:-:S06]  /*05e0*/  FSETP.GEU.AND P1, PT, |R19|, 6.5827683646048100446e-37, PT ;  /* 0x036000001300780b */ /* 0x000fcc0003f2e200 */
[----:B------:R-:W-:-:S08]  /*05f0*/  DFMA R4, -|R4|, R16, R18 ;  /* 0x000000100404722b */ /* 0x000fd00000000312 */
[----:B------:R-:W-:-:S10]  /*0600*/  DFMA R4, R14, R4, R16 ;  /* 0x000000040e04722b */ /* 0x000fd40000000010 */
[----:B------:R-:W-:-:S05]  /*0610*/  FFMA R7, RZ, R13, R5 ;  /* 0x0000000dff077223 */ /* 0x000fca0000000005 */
[----:B------:R-:W-:-:S13]  /*0620*/  FSETP.GT.AND P0, PT, |R7|, 1.469367938527859385e-39, PT ;  /* 0x001000000700780b */ /* 0x000fda0003f04200 */
[----:B------:R-:W-:Y:S05]  /*0630*/  @P0 BRA P1, `(.L_x_3) ;  /* 0x0000000000140947 */ /* 0x000fea0000800000 */
[----:B------:R-:W-:Y:S01]  /*0640*/  IMAD.MOV.U32 R17, RZ, RZ, R13 ;  /* 0x000000ffff117224 */ /* 0x000fe200078e000d */
[----:B------:R-:W-:-:S07]  /*0650*/  MOV R20, 0x670 ;  /* 0x0000067000147802 */ /* 0x000fce0000000f00 */
[----:B------:R-:W-:Y:S05]  /*0660*/  CALL.REL.NOINC `($__internal_0_$__cuda_sm20_div_rn_f64_full) ;  /* 0x0000001800247944 */ /* 0x000fea0003c00000 */
[----:B------:R-:W-:Y:S02]  /*0670*/  IMAD.MOV.U32 R4, RZ, RZ, R24 ;  /* 0x000000ffff047224 */ /* 0x000fe400078e0018 */
[----:B------:R-:W-:-:S07]  /*0680*/  IMAD.MOV.U32 R5, RZ, RZ, R25 ;  /* 0x000000ffff057224 */ /* 0x000fce00078e0019 */
.L_x_3:
[----:B------:R-:W-:Y:S05]  /*0690*/  BSYNC.RECONVERGENT B0 ;  /* 0x0000000000007941 */ /* 0x000fea0003800200 */
.L_x_2:
[----:B------:R-:W-:Y:S01]  /*06a0*/  DSETP.MIN.AND P0, P1, R4, R2, PT ;  /* 0x000000020400722a */ /* 0x000fe20003900000 */
[----:B------:R-:W0:Y:S01]  /*06b0*/  LDCU.64 UR4, c[0x3][0x20] ;  /* 0x00c00400ff0477ac */ /* 0x000e220008000a00 */
[----:B------:R-:W-:Y:S01]  /*06c0*/  IMAD.MOV.U32 R7, RZ, RZ, R5 ;  /* 0x000000ffff077224 */ /* 0x000fe200078e0005 */
[----:B------:R-:W-:Y:S01]  /*06d0*/  BSSY.RECONVERGENT B0, `(.L_x_4) ;  /* 0x000004f000007945 */ /* 0x000fe20003800200 */
[----:B------:R-:W-:Y:S01]  /*06e0*/  IMAD.MOV.U32 R12, RZ, RZ, R3 ;  /* 0x000000ffff0c7224 */ /* 0x000fe200078e0003 */
[----:B------:R-:W-:Y:S01]  /*06f0*/  UMOV UR6, 0x7c89eb71 ;  /* 0x7c89eb7100067882 */ /* 0x000fe20000000000 */
[----:B------:R-:W-:Y:S01]  /*0700*/  SEL R2, R4, R2, P0 ;  /* 0x0000000204027207 */ /* 0x000fe20000000000 */
[----:B------:R-:W-:Y:S01]  /*0710*/  IMAD.MOV.U32 R13, RZ, RZ, 0x3ff71547 ;  /* 0x3ff71547ff0d7424 */ /* 0x000fe200078e00ff */
[----:B------:R-:W-:Y:S01]  /*0720*/  UMOV UR7, 0x3efa0199 ;  /* 0x3efa019900077882 */ /* 0x000fe20000000000 */
[----:B------:R-:W-:Y:S01]  /*0730*/  FSEL R7, R7, R12, P0 ;  /* 0x0000000c07077208 */ /* 0x000fe20000000000 */
[----:B------:R-:W-:Y:S01]  /*0740*/  UMOV UR8, 0x14761f65 ;  /* 0x14761f6500087882 */ /* 0x000fe20000000000 */
[----:B------:R-:W-:-:S03]  /*0750*/  UMOV UR9, 0x3f2a01a0 ;  /* 0x3f2a01a000097882 */ /* 0x000fc60000000000 */
[----:B------:R-:W-:Y:S01]  /*0760*/  @P1 LOP3.LUT R7, R12, 0x80000, RZ, 0xfc, !PT ;  /* 0x000800000c071812 */ /* 0x000fe200078efcff */
[----:B------:R-:W-:-:S04]  /*0770*/  IMAD.MOV.U32 R12, RZ, RZ, 0x652b82fe ;  /* 0x652b82feff0c7424 */ /* 0x000fc800078e00ff */
[----:B------:R-:W-:-:S06]  /*0780*/  IMAD.MOV.U32 R3, RZ, RZ, R7 ;  /* 0x000000ffff037224 */ /* 0x000fcc00078e0007 */
[----:B0-----:R-:W-:Y:S01]  /*0790*/  DMUL R2, R2, -UR4 ;  /* 0x8000000402027c28 */ /* 0x001fe20008000000 */
[----:B------:R-:W-:Y:S01]  /*07a0*/  UMOV UR4, 0xfefa39ef ;  /* 0xfefa39ef00047882 */ /* 0x000fe20000000000 */
[----:B------:R-:W-:-:S06]  /*07b0*/  UMOV UR5, 0x3fe62e42 ;  /* 0x3fe62e4200057882 */ /* 0x000fcc0000000000 */
[----:B------:R-:W-:-:S08]  /*07c0*/  DFMA R12, R2, R12, 6.75539944105574400000e+15 ;  /* 0x43380000020c742b */ /* 0x000fd0000000000c */
[----:B------:R-:W-:-:S08]  /*07d0*/  DADD R16, R12, -6.75539944105574400000e+15 ;  /* 0xc33800000c107429 */ /* 0x000fd00000000000 */
[----:B------:R-:W-:Y:S01]  /*07e0*/  DFMA R4, R16, -UR4, R2 ;  /* 0x8000000410047c2b */ /* 0x000fe20008000002 */
[----:B------:R-:W-:Y:S01]  /*07f0*/  UMOV UR4, 0x3b39803f ;  /* 0x3b39803f00047882 */ /* 0x000fe20000000000 */
[----:B------:R-:W-:-:S06]  /*0800*/  UMOV UR5, 0x3c7abc9e ;  /* 0x3c7abc9e00057882 */ /* 0x000fcc0000000000 */
[----:B------:R-:W-:Y:S01]  /*0810*/  DFMA R16, R16, -UR4, R4 ;  /* 0x8000000410107c2b */ /* 0x000fe20008000004 */
[----:B------:R-:W-:Y:S01]  /*0820*/  UMOV UR4, 0x69ce2bdf ;  /* 0x69ce2bdf00047882 */ /* 0x000fe20000000000 */
[----:B------:R-:W-:Y:S01]  /*0830*/  IMAD.MOV.U32 R4, RZ, RZ, -0x35dec16 ;  /* 0xfca213eaff047424 */ /* 0x000fe200078e00ff */
[----:B------:R-:W-:Y:S01]  /*0840*/  UMOV UR5, 0x3e5ade15 ;  /* 0x3e5ade1500057882 */ /* 0x000fe20000000000 */
[----:B------:R-:W-:-:S06]  /*0850*/  IMAD.MOV.U32 R5, RZ, RZ, 0x3e928af3 ;  /* 0x3e928af3ff057424 */ /* 0x000fcc00078e00ff */
[----:B------:R-:W-:Y:S01]  /*0860*/  DFMA R4, R16, UR4, R4 ;  /* 0x0000000410047c2b */ /* 0x000fe20008000004 */
[----:B------:R-:W-:Y:S01]  /*0870*/  UMOV UR4, 0x62401315 ;  /* 0x6240131500047882 */ /* 0x000fe20000000000 */
[----:B------:R-:W-:-:S06]  /*0880*/  UMOV UR5, 0x3ec71dee ;  /* 0x3ec71dee00057882 */ /* 0x000fcc0000000000 */
[C---:B------:R-:W-:Y:S01]  /*0890*/  DFMA R4, R16.reuse, R4, UR4 ;  /* 0x0000000410047e2b */ /* 0x040fe20008000004 */
[----:B------:R-:W0:Y:S07]  /*08a0*/  LDCU.64 UR4, c[0x3][0x40] ;  /* 0x00c00800ff0477ac */ /* 0x000e2e0008000a00 */
[C---:B------:R-:W-:Y:S01]  /*08b0*/  DFMA R4, R16.reuse, R4, UR6 ;  /* 0x0000000610047e2b */ /* 0x040fe20008000004 */
[----:B------:R-:W1:Y:S07]  /*08c0*/  LDCU.64 UR6, c[0x3][0x38] ;  /* 0x00c00700ff0677ac */ /* 0x000e6e0008000a00 */
[----:B------:R-:W-:-:S02]  /*08d0*/  DFMA R4, R16, R4, UR8 ;  /* 0x0000000810047e2b */ /* 0x000fc40008000004 */
[----:B0-----:R-:W-:Y:S01]  /*08e0*/  DMUL R8, R8, UR4 ;  /* 0x0000000408087c28 */ /* 0x001fe20008000000 */
[----:B------:R-:W-:Y:S01]  /*08f0*/  UMOV UR4, 0x1852b7af ;  /* 0x1852b7af00047882 */ /* 0x000fe20000000000 */
[----:B------:R-:W-:-:S04]  /*0900*/  UMOV UR5, 0x3f56c16c ;  /* 0x3f56c16c00057882 */ /* 0x000fc80000000000 */
[----:B------:R-:W-:Y:S01]  /*0910*/  DFMA R4, R16, R4, UR4 ;  /* 0x0000000410047e2b */ /* 0x000fe20008000004 */
[----:B------:R-:W-:Y:S01]  /*0920*/  UMOV UR4, 0x11122322 ;  /* 0x1112232200047882 */ /* 0x000fe20000000000 */
[----:B------:R-:W-:Y:S01]  /*0930*/  UMOV UR5, 0x3f811111 ;  /* 0x3f81111100057882 */ /* 0x000fe20000000000 */
[----:B-1----:R-:W-:-:S05]  /*0940*/  DFMA R8, R10, UR6, R8 ;  /* 0x000000060a087c2b */ /* 0x002fca0008000008 */
[----:B------:R-:W-:Y:S01]  /*0950*/  DFMA R4, R16, R4, UR4 ;  /* 0x0000000410047e2b */ /* 0x000fe20008000004 */
[----:B------:R-:W-:Y:S01]  /*0960*/  UMOV UR4, 0x555502a1 ;  /* 0x555502a100047882 */ /* 0x000fe20000000000 */
[----:B------:R-:W-:Y:S01]  /*0970*/  UMOV UR5, 0x3fa55555 ;  /* 0x3fa5555500057882 */ /* 0x000fe20000000000 */
[----:B------:R-:W-:-:S05]  /*0980*/  DMUL R14, R8, -2 ;  /* 0xc0000000080e7828 */ /* 0x000fca0000000000 */
[----:B------:R-:W-:Y:S01]  /*0990*/  DFMA R4, R16, R4, UR4 ;  /* 0x0000000410047e2b */ /* 0x000fe20008000004 */
[----:B------:R-:W-:Y:S01]  /*09a0*/  UMOV UR4, 0x55555511 ;  /* 0x5555551100047882 */ /* 0x000fe20000000000 */
[----:B------:R-:W-:Y:S01]  /*09b0*/  UMOV UR5, 0x3fc55555 ;  /* 0x3fc5555500057882 */ /* 0x000fe20000000000 */
[----:B------:R-:W-:Y:S02]  /*09c0*/  DMUL R10, RZ, R14 ;  /* 0x0000000eff0a7228 */ /* 0x000fe40000000000 */
[----:B------:R-:W-:-:S03]  /*09d0*/  IMAD.SHL.U32 R7, R15, 0x2, RZ ;  /* 0x000000020f077824 */ /* 0x000fc600078e00ff */
[----:B------:R-:W-:Y:S01]  /*09e0*/  DFMA R8, R16, R4, UR4 ;  /* 0x0000000410087e2b */ /* 0x000fe20008000004 */
[----:B------:R-:W-:Y:S01]  /*09f0*/  UMOV UR4, 0xb ;  /* 0x0000000b00047882 */ /* 0x000fe20000000000 */
[----:B------:R-:W-:Y:S01]  /*0a00*/  ISETP.GT.U32.AND P0, PT, R7, -0x79800000, PT ;  /* 0x868000000700780c */ /* 0x000fe20003f04070 */
[----:B------:R-:W-:-:S03]  /*0a10*/  UMOV UR5, 0x3fe00000 ;  /* 0x3fe0000000057882 */ /* 0x000fc60000000000 */
[----:B------:R-:W-:Y:S02]  /*0a20*/  FSEL R5, R11, R15, P0 ;  /* 0x0000000f0b057208 */ /* 0x000fe40000000000 */
[C---:B------:R-:W-:Y:S01]  /*0a30*/  DFMA R8, R16.reuse, R8, UR4 ;  /* 0x0000000410087e2b */ /* 0x040fe20008000008 */
[----:B------:R-:W-:Y:S02]  /*0a40*/  FSEL R14, R10, R14, P0 ;  /* 0x0000000e0a0e7208 */ /* 0x000fe40000000000 */
[----:B------:R-:W-:Y:S01]  /*0a50*/  VIADD R15, R5, 0x100000 ;  /* 0x00100000050f7836 */ /* 0x000fe20000000000 */
[----:B------:R-:W-:Y:S02]  /*0a60*/  FSETP.GEU.AND P0, PT, |R3|, 4.1917929649353027344, PT ;  /* 0x4086232b0300780b */ /* 0x000fe40003f0e200 */
[----:B------:R-:W-:Y:S01]  /*0a70*/  IMAD.MOV.U32 R4, RZ, RZ, R14 ;  /* 0x000000ffff047224 */ /* 0x000fe200078e000e */
[----:B------:R-:W0:Y:S01]  /*0a80*/  FRND.F64 R10, R14 ;  /* 0x0000000e000a7313 */ /* 0x000e220000301800 */
[----:B------:R-:W-:-:S08]  /*0a90*/  DFMA R8, R16, R8, 1 ;  /* 0x3ff000001008742b */ /* 0x000fd00000000008 */
[----:B------:R-:W-:Y:S02]  /*0aa0*/  DFMA R8, R16, R8, 1 ;  /* 0x3ff000001008742b */ /* 0x000fe40000000008 */
[----:B0-----:R-:W-:-:S08]  /*0ab0*/  DFMA R10, R10, -0.5, R4 ;  /* 0xbfe000000a0a782b */ /* 0x001fd00000000004 */
[----:B------:R-:W-:Y:S02]  /*0ac0*/  IMAD R31, R12, 0x100000, R9 ;  /* 0x001000000c1f7824 */ /* 0x000fe400078e0209 */
[----:B------:R-:W-:Y:S01]  /*0ad0*/  IMAD.MOV.U32 R30, RZ, RZ, R8 ;  /* 0x000000ffff1e7224 */ /* 0x000fe200078e0008 */
[----:B------:R-:W-:Y:S06]  /*0ae0*/  @!P0 BRA `(.L_x_5) ;  /* 0x0000000000348947 */ /* 0x000fec0003800000 */
[----:B------:R-:W-:Y:S01]  /*0af0*/  FSETP.GEU.AND P1, PT, |R3|, 4.2275390625, PT ;  /* 0x408748000300780b */ /* 0x000fe20003f2e200 */
[C---:B------:R-:W-:Y:S02]  /*0b00*/  DADD R16, R2.reuse, +INF ;  /* 0x7ff0000002107429 */ /* 0x040fe40000000000 */
[----:B------:R-:W-:-:S08]  /*0b10*/  DSETP.GEU.AND P0, PT, R2, RZ, PT ;  /* 0x000000ff0200722a */ /* 0x000fd00003f0e000 */
[----:B------:R-:W-:Y:S02]  /*0b20*/  FSEL R30, R16, RZ, P0 ;  /* 0x000000ff101e7208 */ /* 0x000fe40000000000 */
[----:B------:R-:W-:Y:S01]  /*0b30*/  @!P1 LEA.HI R7, R12, R12, RZ, 0x1 ;  /* 0x0000000c0c079211 */ /* 0x000fe200078f08ff */
[----:B------:R-:W-:Y:S01]  /*0b40*/  @!P1 IMAD.MOV.U32 R2, RZ, RZ, R8 ;  /* 0x000000ffff029224 */ /* 0x000fe200078e0008 */
[----:B------:R-:W-:Y:S01]  /*0b50*/  FSEL R31, R17, RZ, P0 ;  /* 0x000000ff111f7208 */ /* 0x000fe20000000000 */
[----:B------:R-:W-:Y:S01]  /*0b60*/  @!P1 IMAD.MOV.U32 R8, RZ, RZ, RZ ;  /* 0x000000ffff089224 */ /* 0x000fe200078e00ff */
[----:B------:R-:W-:-:S05]  /*0b70*/  @!P1 SHF.R.S32.HI R7, RZ, 0x1, R7 ;  /* 0x00000001ff079819 */ /* 0x000fca0000011407 */
[----:B------:R-:W-:Y:S02]  /*0b80*/  @!P1 IMAD.IADD R12, R12, 0x1, -R7 ;  /* 0x000000010c0c9824 */ /* 0x000fe400078e0a07 */
[----:B------:R-:W-:-:S03]  /*0b90*/  @!P1 IMAD R3, R7, 0x100000, R9 ;  /* 0x0010000007039824 */ /* 0x000fc600078e0209 */
[----:B------:R-:W-:-:S06]  /*0ba0*/  @!P1 LEA R9, R12, 0x3ff00000, 0x14 ;  /* 0x3ff000000c099811 */ /* 0x000fcc00078ea0ff */
[----:B------:R-:W-:-:S11]  /*0bb0*/  @!P1 DMUL R30, R2, R8 ;  /* 0x00000008021e9228 */ /* 0x000fd60000000000 */
.L_x_5:
[----:B------:R-:W-:Y:S05]  /*0bc0*/  BSYNC.RECONVERGENT B0 ;  /* 0x0000000000007941 */ /* 0x000fea0003800200 */
.L_x_4:
[----:B------:R-:W-:Y:S01]  /*0bd0*/  UMOV UR4, 0x33145c07 ;  /* 0x33145c0700047882 */ /* 0x000fe20000000000 */
[----:B------:R-:W-:Y:S01]  /*0be0*/  UMOV UR5, 0x3ca1a626 ;  /* 0x3ca1a62600057882 */ /* 0x000fe20000000000 */
[----:B------:R-:W-:Y:S01]  /*0bf0*/  IMAD.MOV.U32 R2, RZ, RZ, -0x3e107ad8 ;  /* 0xc1ef8528ff027424 */ /* 0x000fe200078e00ff */
[C---:B------:R-:W-:Y:S01]  /*0c00*/  DMUL R16, R10.reuse, UR4 ;  /* 0x000000040a107c28 */ /* 0x040fe20008000000 */
[----:B------:R-:W-:Y:S01]  /*0c10*/  UMOV UR4, 0x54442d18 ;  /* 0x54442d1800047882 */ /* 0x000fe20000000000 */
[----:B------:R-:W-:Y:S01]  /*0c20*/  UMOV UR5, 0x400921fb ;  /* 0x400921fb00057882 */ /* 0x000fe20000000000 */
[----:B------:R-:W-:Y:S01]  /*0c30*/  IMAD.MOV.U32 R3, RZ, RZ, 0x3e21eea7 ;  /* 0x3e21eea7ff037424 */ /* 0x000fe200078e00ff */
[----:B------:R-:W0:Y:S01]  /*0c40*/  LDCU UR8, c[0x3][0x2c] ;  /* 0x00c00580ff0877ac */ /* 0x000e220008000800 */
[----:B------:R-:W-:Y:S02]  /*0c50*/  IMAD.MOV.U32 R8, RZ, RZ, 0x2cb0d246 ;  /* 0x2cb0d246ff087424 */ /* 0x000fe400078e00ff */
[----:B------:R-:W-:Y:S01]  /*0c60*/  IMAD.MOV.U32 R9, RZ, RZ, 0x3e5ae5f1 ;  /* 0x3e5ae5f1ff097424 */ /* 0x000fe200078e00ff */
[----:B------:R-:W-:Y:S01]  /*0c70*/  DFMA R16, R10, UR4, R16 ;  /* 0x000000040a107c2b */ /* 0x000fe20008000010 */
[----:B------:R-:W-:Y:S01]  /*0c80*/  UMOV UR4, 0x20fd8164 ;  /* 0x20fd816400047882 */ /* 0x000fe20000000000 */
[----:B------:R-:W-:Y:S01]  /*0c90*/  UMOV UR5, 0x3da8ff83 ;  /* 0x3da8ff8300057882 */ /* 0x000fe20000000000 */
[----:B------:R-:W-:Y:S01]  /*0ca0*/  UMOV UR6, 0xf9785eba ;  /* 0xf9785eba00067882 */ /* 0x000fe20000000000 */
[----:B------:R-:W-:-:S04]  /*0cb0*/  UMOV UR7, 0x3de5db65 ;  /* 0x3de5db6500077882 */ /* 0x000fc80000000000 */
[----:B------:R-:W-:Y:S01]  /*0cc0*/  DMUL R12, R16, R16 ;  /* 0x00000010100c7228 */ /* 0x000fe20000000000 */
[----:B0-----:R-:W-:-:S07]  /*0cd0*/  UISETP.GE.AND UP0, UPT, UR8, 0x1, UPT ;  /* 0x000000010800788c */ /* 0x001fce000bf06270 */
[C---:B------:R-:W-:Y:S01]  /*0ce0*/  DFMA R2, R12.reuse, -UR4, R2 ;  /* 0x800000040c027c2b */ /* 0x040fe20008000002 */
[----:B------:R-:W-:Y:S01]  /*0cf0*/  UMOV UR4, 0x8e06e6d9 ;  /* 0x8e06e6d900047882 */ /* 0x000fe20000000000 */
[C---:B------:R-:W-:Y:S01]  /*0d00*/  DFMA R8, R12.reuse, UR6, -R8 ;  /* 0x000000060c087c2b */ /* 0x040fe20008000808 */
[----:B------:R-:W-:Y:S01]  /*0d10*/  UMOV UR5, 0x3e927e4f ;  /* 0x3e927e4f00057882 */ /* 0x000fe20000000000 */
[----:B------:R-:W-:Y:S01]  /*0d20*/  UMOV UR6, 0x69ace392 ;  /* 0x69ace39200067882 */ /* 0x000fe20000000000 */
[----:B------:R-:W-:Y:S01]  /*0d30*/  UMOV UR7, 0x3ec71de3 ;  /* 0x3ec71de300077882 */ /* 0x000fe20000000000 */
[----:B------:R-:W-:Y:S02]  /*0d40*/  PLOP3.LUT P0, PT, PT, PT, UP0, 0x80, 0x8 ;  /* 0x000000000008781c */ /* 0x000fe40003f0f008 */
[C---:B------:R-:W-:Y:S01]  /*0d50*/  DFMA R2, R12.reuse, R2, -UR4 ;  /* 0x800000040c027e2b */ /* 0x040fe20008000002 */
[----:B------:R-:W-:Y:S01]  /*0d60*/  UMOV UR4, 0x19ddbce9 ;  /* 0x19ddbce900047882 */ /* 0x000fe20000000000 */
[----:B------:R-:W-:Y:S01]  /*0d70*/  DFMA R8, R12, R8, UR6 ;  /* 0x000000060c087e2b */ /* 0x000fe20008000008 */
[----:B------:R-:W-:Y:S01]  /*0d80*/  UMOV UR5, 0x3efa01a0 ;  /* 0x3efa01a000057882 */ /* 0x000fe20000000000 */
[----:B------:R-:W-:Y:S01]  /*0d90*/  UMOV UR6, 0x19db62a1 ;  /* 0x19db62a100067882 */ /* 0x000fe20000000000 */
[----:B------:R-:W-:-:S03]  /*0da0*/  UMOV UR7, 0x3f2a01a0 ;  /* 0x3f2a01a000077882 */ /* 0x000fc60000000000 */
[C---:B------:R-:W-:Y:S01]  /*0db0*/  DFMA R2, R12.reuse, R2, UR4 ;  /* 0x000000040c027e2b */ /* 0x040fe20008000002 */
[----:B------:R-:W-:Y:S01]  /*0dc0*/  UMOV UR4, 0x16c15d47 ;  /* 0x16c15d4700047882 */ /* 0x000fe20000000000 */
[----:B------:R-:W-:Y:S01]  /*0dd0*/  DFMA R8, R12, R8, -UR6 ;  /* 0x800000060c087e2b */ /* 0x000fe20008000008 */
[----:B------:R-:W-:Y:S01]  /*0de0*/  UMOV UR5, 0x3f56c16c ;  /* 0x3f56c16c00057882 */ /* 0x000fe20000000000 */
[----:B------:R-:W-:Y:S01]  /*0df0*/  UMOV UR6, 0x11110818 ;  /* 0x1111081800067882 */ /* 0x000fe20000000000 */
[----:B------:R-:W-:-:S03]  /*0e00*/  UMOV UR7, 0x3f811111 ;  /* 0x3f81111100077882 */ /* 0x000fc60000000000 */
[C---:B------:R-:W-:Y:S01]  /*0e10*/  DFMA R2, R12.reuse, R2, -UR4 ;  /* 0x800000040c027e2b */ /* 0x040fe20008000002 */
[----:B------:R-:W-:Y:S01]  /*0e20*/  UMOV UR4, 0x55555551 ;  /* 0x5555555100047882 */ /* 0x000fe20000000000 */
[----:B------:R-:W-:Y:S01]  /*0e30*/  DFMA R8, R12, R8, UR6 ;  /* 0x000000060c087e2b */ /* 0x000fe20008000008 */
[----:B------:R-:W-:Y:S01]  /*0e40*/  UMOV UR5, 0x3fa55555 ;  /* 0x3fa5555500057882 */ /* 0x000fe20000000000 */
[----:B------:R-:W-:Y:S01]  /*0e50*/  UMOV UR6, 0x55555554 ;  /* 0x5555555400067882 */ /* 0x000fe20000000000 */
[----:B------:R-:W-:-:S03]  /*0e60*/  UMOV UR7, 0x3fc55555 ;  /* 0x3fc5555500077882 */ /* 0x000fc60000000000 */
[C---:B------:R-:W-:Y:S02]  /*0e70*/  DFMA R18, R12.reuse, R2, UR4 ;  /* 0x000000040c127e2b */ /* 0x040fe40008000002 */
[----:B------:R-:W-:Y:S01]  /*0e80*/  DFMA R20, R12, R8, -UR6 ;  /* 0x800000060c147e2b */ /* 0x000fe20008000008 */
[----:B------:R-:W-:Y:S10]  /*0e90*/  @!P0 EXIT ;  /* 0x000000000000894d */ /* 0x000ff40003800000 */
[----:B------:R-:W0:Y:S08]  /*0ea0*/  LDC.64 R28, c[0x0][0x380] ;  /* 0x0000e000ff1c7b82 */ /* 0x000e300000000a00 */
[----:B------:R-:W1:Y:S01]  /*0eb0*/  LDC R3, c[0x3][0x28] ;  /* 0x00c00a00ff037b82 */ /* 0x000e620000000800 */
[----:B0-----:R-:W-:-:S05]  /*0ec0*/  IMAD.WIDE R28, R6, 0x10, R28 ;  /* 0x00000010061c7825 */ /* 0x001fca00078e021c */
[----:B------:R0:W5:Y:S01]  /*0ed0*/  LDG.E.128 R8, desc[UR10][R28.64] ;  /* 0x0000000a1c087981 */ /* 0x000162000c1e1d00 */
[----:B------:R-:W-:Y:S01]  /*0ee0*/  IABS R26, R6 ;  /* 0x00000006001a7213 */ /* 0x000fe20000000000 */
[----:B------:R-:W2:Y:S01]  /*0ef0*/  F2I.S64.F64 R14, R14 ;  /* 0x0000000e000e7311 */ /* 0x000ea20000301900 */
[-C--:B-1----:R-:W-:Y:S01]  /*0f00*/  IABS R7, R3.reuse ;  /* 0x0000000300077213 */ /* 0x082fe20000000000 */
[----:B------:R-:W-:Y:S01]  /*0f10*/  DFMA R18, R12, R18, -0.5 ;  /* 0xbfe000000c12742b */ /* 0x000fe20000000012 */
[----:B------:R-:W-:Y:S01]  /*0f20*/  LOP3.LUT R6, R6, R3, RZ, 0x3c, !PT ;  /* 0x0000000306067212 */ /* 0x000fe200078e3cff */
[----:B------:R-:W-:Y:S01]  /*0f30*/  UISETP.GE.U32.AND UP0, UPT, UR8, 0x4, UPT ;  /* 0x000000040800788c */ /* 0x000fe2000bf06070 */
[----:B------:R-:W-:-:S03]  /*0f40*/  UMOV UR4, URZ ;  /* 0x000000ff00047c82 */ /* 0x000fc60008000000 */
[----:B------:R-:W1:Y:S02]  /*0f50*/  I2F.RP R24, R7 ;  /* 0x0000000700187306 */ /* 0x000e640000209400 */
[----:B------:R-:W-:Y:S01]  /*0f60*/  DFMA R18, R12, R18, 1 ;  /* 0x3ff000000c12742b */ /* 0x000fe20000000012 */
[----:B--2---:R-:W-:-:S05]  /*0f70*/  LOP3.LUT P2, RZ, R14, 0x2, RZ, 0xc0, !PT ;  /* 0x000000020eff7812 */ /* 0x004fca000784c0ff */
[----:B-1----:R-:W1:Y:S02]  /*0f80*/  MUFU.RCP R24, R24 ;  /* 0x0000001800187308 */ /* 0x002e640000001000 */
[----:B-1----:R-:W-:-:S06]  /*0f90*/  VIADD R22, R24, 0xffffffe ;  /* 0x0ffffffe18167836 */ /* 0x002fcc0000000000 */
[----:B------:R1:W2:Y:S02]  /*0fa0*/  F2I.FTZ.U32.TRUNC.NTZ R23, R22 ;  /* 0x0000001600177305 */ /* 0x0002a4000021f000 */
[----:B-1----:R-:W-:Y:S02]  /*0fb0*/  IMAD.MOV.U32 R22, RZ, RZ, RZ ;  /* 0x000000ffff167224 */ /* 0x002fe400078e00ff */
[----:B--2---:R-:W-:-:S04]  /*0fc0*/  IMAD.MOV R2, RZ, RZ, -R23 ;  /* 0x000000ffff027224 */ /* 0x004fc800078e0a17 */
[----:B------:R-:W-:-:S04]  /*0fd0*/  IMAD R25, R2, R7, RZ ;  /* 0x0000000702197224 */ /* 0x000fc800078e02ff */
[----:B------:R-:W-:-:S06]  /*0fe0*/  IMAD.HI.U32 R25, R23, R25, R22 ;  /* 0x0000001917197227 */ /* 0x000fcc00078e0016 */
[----:B------:R-:W-:-:S04]  /*0ff0*/  IMAD.HI.U32 R2, R25, R26, RZ ;  /* 0x0000001a19027227 */ /* 0x000fc800078e00ff */
[----:B------:R-:W-:-:S04]  /*1000*/  IMAD.MOV R23, RZ, RZ, -R2 ;  /* 0x000000ffff177224 */ /* 0x000fc800078e0a02 */
[C---:B------:R-:W-:Y:S01]  /*1010*/  IMAD R26, R7.reuse, R23, R26 ;  /* 0x00000017071a7224 */ /* 0x040fe200078e021a */
[----:B------:R-:W-:Y:S01]  /*1020*/  DFMA R22, R12, R20, RZ ;  /* 0x000000140c16722b */ /* 0x000fe200000000ff */
[----:B------:R-:W1:Y:S03]  /*1030*/  FRND.F64.TRUNC R20, R4 ;  /* 0x0000000400147313 */ /* 0x000e66000030d800 */
[----:B------:R-:W-:-:S04]  /*1040*/  ISETP.GT.U32.AND P1, PT, R7, R26, PT ;  /* 0x0000001a0700720c */ /* 0x000fc80003f24070 */
[----:B------:R-:W-:Y:S01]  /*1050*/  DFMA R16, R16, R22, R16 ;  /* 0x000000161010722b */ /* 0x000fe20000000010 */
[----:B------:R-:W-:-:S04]  /*1060*/  LOP3.LUT R22, R14, 0x1, RZ, 0xc0, !PT ;  /* 0x000000010e167812 */ /* 0x000fc800078ec0ff */
[----:B------:R-:W-:-:S04]  /*1070*/  ISETP.NE.U32.AND P0, PT, R22, 0x1, PT ;  /* 0x000000011600780c */ /* 0x000fc80003f05070 */
[----:B------:R-:W-:Y:S01]  /*1080*/  @!P1 IMAD.IADD R26, R26, 0x1, -R7 ;  /* 0x000000011a1a9824 */ /* 0x000fe200078e0a07 */
[----:B------:R-:W-:Y:S01]  /*1090*/  ISETP.NE.U32.AND.EX P0, PT, RZ, RZ, PT, P0 ;  /* 0x000000ffff00720c */ /* 0x000fe20003f05100 */
[----:B------:R-:W-:Y:S01]  /*10a0*/  @!P1 VIADD R2, R2, 0x1 ;  /* 0x0000000102029836 */ /* 0x000fe20000000000 */
[----:B------:R-:W-:Y:S01]  /*10b0*/  ISETP.NE.AND P1, PT, R3, RZ, PT ;  /* 0x000000ff0300720c */ /* 0x000fe20003f25270 */
[----:B-1----:R-:W-:Y:S01]  /*10c0*/  DSETP.NEU.AND P4, PT, R4, R20, PT ;  /* 0x000000140400722a */ /* 0x002fe20003f8d000 */
[----:B------:R-:W-:Y:S01]  /*10d0*/  ISETP.GE.U32.AND P3, PT, R26, R7, PT ;  /* 0x000000071a00720c */ /* 0x000fe20003f66070 */
[----:B------:R-:W-:Y:S01]  /*10e0*/  DMUL R4, RZ, R4 ;  /* 0x00000004ff047228 */ /* 0x000fe20000000000 */
[----:B------:R-:W-:Y:S02]  /*10f0*/  LOP3.LUT R7, R17, 0x80000000, RZ, 0x3c, !PT ;  /* 0x8000000011077812 */ /* 0x000fe400078e3cff */
[----:B------:R-:W-:Y:S02]  /*1100*/  FSEL R13, R19, R17, !P0 ;  /* 0x00000011130d7208 */ /* 0x000fe40004000000 */
[----:B------:R-:W-:-:S02]  /*1110*/  FSEL R17, R7, R19, !P0 ;  /* 0x0000001307117208 */ /* 0x000fc40004000000 */
[----:B------:R-:W-:Y:S02]  /*1120*/  FSEL R12, R18, R16, !P0 ;  /* 0x00000010120c7208 */ /* 0x000fe40004000000 */
[----:B------:R-:W-:Y:S02]  /*1130*/  FSEL R16, R16, R18, !P0 ;  /* 0x0000001210107208 */ /* 0x000fe40004000000 */
[----:B------:R-:W-:Y:S01]  /*1140*/  ISETP.GE.AND P0, PT, R6, RZ, PT ;  /* 0x000000ff0600720c */ /* 0x000fe20003f06270 */
[----:B------:R-:W-:Y:S01]  /*1150*/  @P3 VIADD R2, R2, 0x1 ;  /* 0x0000000102023836 */ /* 0x000fe20000000000 */
[----:B------:R-:W-:Y:S02]  /*1160*/  @P2 LOP3.LUT R15, R17, 0x80000000, RZ, 0x3c, !PT ;  /* 0x80000000110f2812 */ /* 0x000fe400078e3cff */
[----:B------:R-:W-:Y:S02]  /*1170*/  @P2 LOP3.LUT R7, R13, 0x80000000, RZ, 0x3c, !PT ;  /* 0x800000000d072812 */ /* 0x000fe400078e3cff */
[----:B------:R-:W-:Y:S01]  /*1180*/  FSEL R24, R4, R12, !P4 ;  /* 0x0000000c04187208 */ /* 0x000fe20006000000 */
[----:B------:R-:W-:-:S02]  /*1190*/  @P2 IMAD.MOV.U32 R17, RZ, RZ, R15 ;  /* 0x000000ffff112224 */ /* 0x000fc400078e000f */
[----:B------:R-:W-:-:S04]  /*11a0*/  @P2 IMAD.MOV.U32 R13, RZ, RZ, R7 ;  /* 0x000000ffff0d2224 */ /* 0x000fc800078e0007 */
[----:B------:R-:W-:Y:S01]  /*11b0*/  DADD R26, RZ, R16 ;  /* 0x00000000ff1a7229 */ /* 0x000fe20000000010 */
[----:B------:R-:W-:Y:S01]  /*11c0*/  @!P0 IMAD.MOV R2, RZ, RZ, -R2 ;  /* 0x000000ffff028224 */ /* 0x000fe200078e0a02 */
[----:B------:R-:W-:Y:S02]  /*11d0*/  FSEL R25, R5, R13, !P4 ;  /* 0x0000000d05197208 */ /* 0x000fe40006000000 */
[----:B------:R-:W-:Y:S01]  /*11e0*/  @!P1 LOP3.LUT R2, RZ, R3, RZ, 0x33, !PT ;  /* 0x00000003ff029212 */ /* 0x000fe200078e33ff */
[----:B0-----:R-:W-:Y:S06]  /*11f0*/  BRA.U !UP0, `(.L_x_6) ;  /* 0x0000000908687547 */ /* 0x001fec000b800000 */
[----:B------:R-:W0:Y:S01]  /*1200*/  LDCU.64 UR6, c[0x0][0x390] ;  /* 0x00007200ff0677ac */ /* 0x000e220008000a00 */
[----:B------:R-:W-:Y:S01]  /*1210*/  SHF.R.S32.HI R4, RZ, 0x1f, R2 ;  /* 0x0000001fff047819 */ /* 0x000fe20000011402 */
[----:B------:R-:W-:Y:S01]  /*1220*/  IMAD.MOV.U32 R6, RZ, RZ, R0 ;  /* 0x000000ffff067224 */ /* 0x000fe200078e0000 */
[----:B------:R-:W1:Y:S01]  /*1230*/  LDCU UR15, c[0x3][0x30] ;  /* 0x00c00600ff0f77ac */ /* 0x000e620008000800 */
[----:B------:R-:W-:Y:S01]  /*1240*/  ULOP3.LUT UR4, UR8, 0x7ffffffc, URZ, 0xc0, !UPT ;  /* 0x7ffffffc08047892 */ /* 0x000fe2000f8ec0ff */
[----:B------:R-:W2:Y:S01]  /*1250*/  LDCU UR14, c[0x3][0x30] ;  /* 0x00c00600ff0e77ac */ /* 0x000ea20008000800 */
[----:B------:R-:W3:Y:S01]  /*1260*/  LDCU.64 UR16, c[0x3][0x50] ;  /* 0x00c00a00ff1077ac */ /* 0x000ee20008000a00 */
[----:B0-----:R-:W-:Y:S01]  /*1270*/  UIADD3 UR6, UP0, UPT, UR6, 0x20, URZ ;  /* 0x0000002006067890 */ /* 0x001fe2000ff1e0ff */
[----:B------:R-:W0:Y:S03]  /*1280*/  LDCU.64 UR18, c[0x3][0x48] ;  /* 0x00c00900ff1277ac */ /* 0x000e260008000a00 */
[----:B------:R-:W-:Y:S01]  /*1290*/  UIADD3.X UR7, UPT, UPT, URZ, UR7, URZ, UP0, !UPT ;  /* 0x00000007ff077290 */ /* 0x000fe200087fe4ff */
[----:B------:R-:W4:Y:S01]  /*12a0*/  LDCU.64 UR20, c[0x0][0x388] ;  /* 0x00007100ff1477ac */ /* 0x000f220008000a00 */
[----:B-1----:R-:W-:-:S02]  /*12b0*/  USHF.L.U32 UR12, UR15, 0x1, URZ ;  /* 0x000000010f0c7899 */ /* 0x002fc400080006ff */
[----:B------:R-:W-:Y:S02]  /*12c0*/  UIMAD UR13, UR15, 0x3, URZ ;  /* 0x000000030f0d78a4 */ /* 0x000fe4000f8e02ff */
[----:B------:R-:W-:Y:S01]  /*12d0*/  UIADD3 UR9, UPT, UPT, -UR4, URZ, URZ ;  /* 0x000000ff04097290 */ /* 0x000fe2000fffe1ff */
[----:B--23--:R-:W-:-:S11]  /*12e0*/  UMOV UR5, URZ ;  /* 0x000000ff00057c82 */ /* 0x00cfd60008000000 */
.L_x_7:
[----:B------:R-:W-:Y:S01]  /*12f0*/  IMAD.U32 R12, RZ, RZ, UR6 ;  /* 0x00000006ff0c7e24 */ /* 0x000fe2000f8e00ff */
[----:B-1----:R-:W1:Y:S01]  /*1300*/  LDC.64 R32, c[0x0][0x398] ;  /* 0x0000e600ff207b82 */ /* 0x002e620000000a00 */
[----:B------:R-:W-:Y:S01]  /*1310*/  IMAD.U32 R13, RZ, RZ, UR7 ;  /* 0x00000007ff0d7e24 */ /* 0x000fe2000f8e00ff */
[----:B------:R-:W-:Y:S01]  /*1320*/  IADD3 R5, P0, PT, R2, UR5, RZ ;  /* 0x0000000502057c10 */ /* 0x000fe2000ff1e0ff */
[----:B------:R-:W-:-:S04]  /*1330*/  IMAD.U32 R7, RZ, RZ, UR5 ;  /* 0x00000005ff077e24 */ /* 0x000fc8000f8e00ff */
[----:B------:R-:W2:Y:S01]  /*1340*/  LDG.E.128 R12, desc[UR10][R12.64+-0x20] ;  /* 0xffffe00a0c0c7981 */ /* 0x000ea2000c1e1d00 */
[----:B------:R-:W-:Y:S02]  /*1350*/  LEA.HI.X.SX32 R18, R7, R4, 0x1, P0 ;  /* 0x0000000407127211 */ /* 0x000fe400000f0eff */
[----:B----4-:R-:W-:-:S04]  /*1360*/  LEA R16, P0, R5, UR20, 0x4 ;  /* 0x0000001405107c11 */ /* 0x010fc8000f8020ff */
[----:B------:R-:W-:-:S06]  /*1370*/  LEA.HI.X R17, R5, UR21, R18, 0x4, P0 ;  /* 0x0000001505117c11 */ /* 0x000fcc00080f2412 */
[----:B------:R-:W3:Y:S01]  /*1380*/  LDG.E.128 R16, desc[UR10][R16.64] ;  /* 0x0000000a10107981 */ /* 0x000ee2000c1e1d00 */
[----:B-1----:R-:W-:-:S05]  /*1390*/  IMAD.WIDE R32, R6, 0x10, R32 ;  /* 0x0000001006207825 */ /* 0x002fca00078e0220 */
[----:B------:R1:W0:Y:S01]  /*13a0*/  LDG.E.128 R20, desc[UR10][R32.64] ;  /* 0x0000000a20147981 */ /* 0x000222000c1e1d00 */
[----:B------:R-:W-:Y:S01]  /*13b0*/  IMAD.U32 R7, RZ, RZ, UR14 ;  /* 0x0000000eff077e24 */ /* 0x000fe2000f8e00ff */
[----:B------:R-:W-:Y:S01]  /*13c0*/  IADD3 R5, P0, PT, R2, UR14, RZ ;  /* 0x0000000e02057c10 */ /* 0x000fe2000ff1e0ff */
[----:B-1----:R-:W-:Y:S01]  /*13d0*/  IMAD.WIDE R32, R3, 0x10, R32 ;  /* 0x0000001003207825 */ /* 0x002fe200078e0220 */
[----:B--2---:R-:W-:-:S08]  /*13e0*/  DMUL R34, R24, R12 ;  /* 0x0000000c18227228 */ /* 0x004fd00000000000 */
[-C--:B------:R-:W-:Y:S02]  /*13f0*/  DFMA R34, R26, R14.reuse, R34 ;  /* 0x0000000e1a22722b */ /* 0x080fe40000000022 */
[----:B------:R-:W-:-:S08]  /*1400*/  DMUL R14, R24, -R14 ;  /* 0x8000000e180e7228 */ /* 0x000fd00000000000 */
[----:B------:R-:W-:Y:S02]  /*1410*/  DFMA R14, R26, R12, R14 ;  /* 0x0000000c1a0e722b */ /* 0x000fe4000000000e */
[C---:B---3--:R-:W-:Y:S02]  /*1420*/  DMUL R12, R34.reuse, R16 ;  /* 0x00000010220c7228 */ /* 0x048fe40000000000 */
[----:B------:R-:W-:-:S06]  /*1430*/  DMUL R34, R34, -R18 ;  /* 0x8000001222227228 */ /* 0x000fcc0000000000 */
[----:B------:R-:W-:Y:S02]  /*1440*/  DFMA R12, R14, R18, R12 ;  /* 0x000000120e0c722b */ /* 0x000fe4000000000c */
[C---:B0-----:R-:W-:Y:S02]  /*1450*/  DMUL R18, R22.reuse, UR18 ;  /* 0x0000001216127c28 */ /* 0x041fe40008000000 */
[----:B------:R-:W-:Y:S02]  /*1460*/  DMUL R22, R22, -UR16 ;  /* 0x8000001016167c28 */ /* 0x000fe40008000000 */
[----:B------:R-:W-:-:S04]  /*1470*/  DFMA R34, R14, R16, R34 ;  /* 0x000000100e22722b */ /* 0x000fc80000000022 */
[C---:B------:R-:W-:Y:S02]  /*1480*/  DFMA R18, R20.reuse, UR16, R18 ;  /* 0x0000001014127c2b */ /* 0x040fe40008000012 */
[----:B------:R-:W-:-:S06]  /*1490*/  DFMA R22, R20, UR18, R22 ;  /* 0x0000001214167c2b */ /* 0x000fcc0008000016 */
[-C--:B------:R-:W-:Y:S02]  /*14a0*/  DMUL R18, R18, R30.reuse ;  /* 0x0000001e12127228 */ /* 0x080fe40000000000 */
[----:B------:R-:W-:-:S06]  /*14b0*/  DMUL R22, R22, R30 ;  /* 0x0000001e16167228 */ /* 0x000fcc0000000000 */
[-C--:B------:R-:W-:Y:S02]  /*14c0*/  DMUL R14, R18, -R12.reuse ;  /* 0x8000000c120e7228 */ /* 0x080fe40000000000 */
[----:B------:R-:W-:-:S06]  /*14d0*/  DMUL R12, R22, R12 ;  /* 0x0000000c160c7228 */ /* 0x000fcc0000000000 */
[-C--:B------:R-:W-:Y:S02]  /*14e0*/  DFMA R14, R22, R34.reuse, R14 ;  /* 0x00000022160e722b */ /* 0x080fe4000000000e */
[----:B------:R-:W-:-:S06]  /*14f0*/  DFMA R12, R18, R34, R12 ;  /* 0x00000022120c722b */ /* 0x000fcc000000000c */
[----:B-----5:R-:W-:Y:S02]  /*1500*/  DADD R8, R14, R8 ;  /* 0x000000000e087229 */ /* 0x020fe40000000008 */
[----:B------:R-:W-:Y:S01]  /*1510*/  DADD R10, R12, R10 ;  /* 0x000000000c0a7229 */ /* 0x000fe2000000000a */
[----:B------:R-:W-:Y:S02]  /*1520*/  IMAD.U32 R12, RZ, RZ, UR6 ;  /* 0x00000006ff0c7e24 */ /* 0x000fe4000f8e00ff */
[----:B------:R-:W-:-:S04]  /*1530*/  IMAD.U32 R13, RZ, RZ, UR7 ;  /* 0x00000007ff0d7e24 */ /* 0x000fc8000f8e00ff */
[----:B------:R0:W-:Y:S04]  /*1540*/  STG.E.128 desc[UR10][R28.64], R8 ;  /* 0x000000081c007986 */ /* 0x0001e8000c101d0a */
[----:B------:R-:W2:Y:S01]  /*1550*/  LDG.E.128 R12, desc[UR10][R12.64+-0x10] ;  /* 0xfffff00a0c0c7981 */ /* 0x000ea2000c1e1d00 */
[----:B------:R-:W-:Y:S02]  /*1560*/  LEA.HI.X.SX32 R18, R7, R4, 0x1, P0 ;  /* 0x0000000407127211 */ /* 0x000fe400000f0eff */
[C---:B------:R-:W-:Y:S01]  /*1570*/  LEA R16, P0, R5.reuse, UR20, 0x4 ;  /* 0x0000001405107c11 */ /* 0x040fe2000f8020ff */
[----:B------:R1:W3:Y:S03]  /*1580*/  LDG.E.128 R20, desc[UR10][R32.64] ;  /* 0x0000000a20147981 */ /* 0x0002e6000c1e1d00 */
[----:B------:R-:W-:-:S06]  /*1590*/  LEA.HI.X R17, R5, UR21, R18, 0x4, P0 ;  /* 0x0000001505117c11 */ /* 0x000fcc00080f2412 */
[----:B------:R-:W4:Y:S01]  /*15a0*/  LDG.E.128 R16, desc[UR10][R16.64] ;  /* 0x0000000a10107981 */ /* 0x000f22000c1e1d00 */
[----:B------:R-:W-:Y:S01]  /*15b0*/  IMAD.U32 R7, RZ, RZ, UR12 ;  /* 0x0000000cff077e24 */ /* 0x000fe2000f8e00ff */
[----:B------:R-:W-:Y:S01]  /*15c0*/  IADD3 R5, P0, PT, R2, UR12, RZ ;  /* 0x0000000c02057c10 */ /* 0x000fe2000ff1e0ff */
[----:B-1----:R-:W-:Y:S01]  /*15d0*/  IMAD.WIDE R32, R3, 0x10, R32 ;  /* 0x0000001003207825 */ /* 0x002fe200078e0220 */
[----:B--2---:R-:W-:-:S08]  /*15e0*/  DMUL R34, R24, R12 ;  /* 0x0000000c18227228 */ /* 0x004fd00000000000 */
[-C--:B------:R-:W-:Y:S02]  /*15f0*/  DFMA R34, R26, R14.reuse, R34 ;  /* 0x0000000e1a22722b */ /* 0x080fe40000000022 */
[----:B------:R-:W-:-:S08]  /*1600*/  DMUL R14, R24, -R14 ;  /* 0x8000000e180e7228 */ /* 0x000fd00000000000 */
[----:B------:R-:W-:Y:S02]  /*1610*/  DFMA R14, R26, R12, R14 ;  /* 0x0000000c1a0e722b */ /* 0x000fe4000000000e */
[C---:B----4-:R-:W-:Y:S02]  /*1620*/  DMUL R12, R34.reuse, R16 ;  /* 0x00000010220c7228 */ /* 0x050fe40000000000 */
[----:B------:R-:W-:-:S06]  /*1630*/  DMUL R34, R34, -R18 ;  /* 0x8000001222227228 */ /* 0x000fcc0000000000 */
[----:B------:R-:W-:Y:S02]  /*1640*/  DFMA R12, R14, R18, R12 ;  /* 0x000000120e0c722b */ /* 0x000fe4000000000c */
[C---:B---3--:R-:W-:Y:S02]  /*1650*/  DMUL R18, R22.reuse, UR18 ;  /* 0x0000001216127c28 */ /* 0x048fe40008000000 */
[----:B------:R-:W-:-:S06]  /*1660*/  DMUL R22, R22, -UR16 ;  /* 0x8000001016167c28 */ /* 0x000fcc0008000000 */
[C---:B------:R-:W-:Y:S02]  /*1670*/  DFMA R18, R20.reuse, UR16, R18 ;  /* 0x0000001014127c2b */ /* 0x040fe40008000012 */
[----:B------:R-:W-:-:S06]  /*1680*/  DFMA R22, R20, UR18, R22 ;  /* 0x0000001214167c2b */ /* 0x000fcc0008000016 */
[-C--:B------:R-:W-:Y:S02]  /*1690*/  DMUL R18, R18, R30.reuse ;  /* 0x0000001e12127228 */ /* 0x080fe40000000000 */
[----:B------:R-:W-:Y:S02]  /*16a0*/  DMUL R22, R22, R30 ;  /* 0x0000001e16167228 */ /* 0x000fe40000000000 */
[----:B------:R-:W-:-:S04]  /*16b0*/  DFMA R34, R14, R16, R34 ;  /* 0x000000100e22722b */ /* 0x000fc80000000022 */
[-C--:B------:R-:W-:Y:S02]  /*16c0*/  DMUL R14, R18, -R12.reuse ;  /* 0x8000000c120e7228 */ /* 0x080fe40000000000 */
[----:B------:R-:W-:-:S06]  /*16d0*/  DMUL R12, R22, R12 ;  /* 0x0000000c160c7228 */ /* 0x000fcc0000000000 */
[-C--:B------:R-:W-:Y:S02]  /*16e0*/  DFMA R14, R22, R34.reuse, R14 ;  /* 0x00000022160e722b */ /* 0x080fe4000000000e */
[----:B------:R-:W-:-:S06]  /*16f0*/  DFMA R12, R18, R34, R12 ;  /* 0x00000022120c722b */ /* 0x000fcc000000000c */
[----:B0-----:R-:W-:Y:S02]  /*1700*/  DADD R8, R8, R14 ;  /* 0x0000000008087229 */ /* 0x001fe4000000000e */
[----:B------:R-:W-:Y:S01]  /*1710*/  DADD R10, R10, R12 ;  /* 0x000000000a0a7229 */ /* 0x000fe2000000000c */
[----:B------:R-:W-:Y:S02]  /*1720*/  IMAD.U32 R12, RZ, RZ, UR6 ;  /* 0x00000006ff0c7e24 */ /* 0x000fe4000f8e00ff */
[----:B------:R-:W-:-:S04]  /*1730*/  IMAD.U32 R13, RZ, RZ, UR7 ;  /* 0x00000007ff0d7e24 */ /* 0x000fc8000f8e00ff */
[----:B------:R0:W-:Y:S04]  /*1740*/  STG.E.128 desc[UR10][R28.64], R8 ;  /* 0x000000081c007986 */ /* 0x0001e8000c101d0a */
[----:B------:R-:W2:Y:S01]  /*1750*/  LDG.E.128 R12, desc[UR10][R12.64] ;  /* 0x0000000a0c0c7981 */ /* 0x000ea2000c1e1d00 */
[----:B------:R-:W-:Y:S02]  /*1760*/  LEA.HI.X.SX32 R18, R7, R4, 0x1, P0 ;  /* 0x0000000407127211 */ /* 0x000fe400000f0eff */
[C---:B------:R-:W-:Y:S01]  /*1770*/  LEA R16, P0, R5.reuse, UR20, 0x4 ;  /* 0x0000001405107c11 */ /* 0x040fe2000f8020ff */
[----:B------:R-:W3:Y:S03]  /*1780*/  LDG.E.128 R20, desc[UR10][R32.64] ;  /* 0x0000000a20147981 */ /* 0x000ee6000c1e1d00 */
[----:B------:R-:W-:-:S06]  /*1790*/  LEA.HI.X R17, R5, UR21, R18, 0x4, P0 ;  /* 0x0000001505117c11 */ /* 0x000fcc00080f2412 */
[----:B------:R-:W4:Y:S01]  /*17a0*/  LDG.E.128 R16, desc[UR10][R16.64] ;  /* 0x0000000a10107981 */ /* 0x000f22000c1e1d00 */
[----:B------:R-:W-:Y:S01]  /*17b0*/  IMAD.U32 R7, RZ, RZ, UR13 ;  /* 0x0000000dff077e24 */ /* 0x000fe2000f8e00ff */
[----:B------:R-:W-:Y:S01]  /*17c0*/  IADD3 R5, P0, PT, R2, UR13, RZ ;  /* 0x0000000d02057c10 */ /* 0x000fe2000ff1e0ff */
        /* <DEDUP_REMOVED lines=22> */
[----:B------:R0:W-:Y:S01]  /*1930*/  STG.E.128 desc[UR10][R28.64], R8 ;  /* 0x000000081c007986 */ /* 0x0001e2000c101d0a */
[----:B------:R-:W-:-:S03]  /*1940*/  IMAD.WIDE R16, R3, 0x10, R32 ;  /* 0x0000001003107825 */ /* 0x000fc600078e0220 */
[----:B------:R-:W2:Y:S01]  /*1950*/  LDG.E.128 R12, desc[UR10][R12.64+0x10] ;  /* 0x0000100a0c0c7981 */ /* 0x000ea2000c1e1d00 */
[----:B------:R-:W-:Y:S02]  /*1960*/  LEA.HI.X.SX32 R22, R7, R4, 0x1, P0 ;  /* 0x0000000407167211 */ /* 0x000fe400000f0eff */
[C---:B------:R-:W-:Y:S01]  /*1970*/  LEA R20, P0, R5.reuse, UR20, 0x4 ;  /* 0x0000001405147c11 */ /* 0x040fe2000f8020ff */
[----:B------:R-:W3:Y:S03]  /*1980*/  LDG.E.128 R16, desc[UR10][R16.64] ;  /* 0x0000000a10107981 */ /* 0x000ee6000c1e1d00 */
[----:B------:R-:W-:-:S06]  /*1990*/  LEA.HI.X R21, R5, UR21, R22, 0x4, P0 ;  /* 0x0000001505157c11 */ /* 0x000fcc00080f2416 */
[----:B------:R-:W4:Y:S01]  /*19a0*/  LDG.E.128 R20, desc[UR10][R20.64] ;  /* 0x0000000a14147981 */ /* 0x000f22000c1e1d00 */
[----:B------:R-:W-:Y:S02]  /*19b0*/  UIADD3 UR6, UP0, UPT, UR6, 0x40, URZ ;  /* 0x0000004006067890 */ /* 0x000fe4000ff1e0ff */
[----:B------:R-:W-:Y:S02]  /*19c0*/  UIADD3 UR9, UPT, UPT, UR9, 0x4, URZ ;  /* 0x0000000409097890 */ /* 0x000fe4000fffe0ff */
[----:B------:R-:W-:Y:S02]  /*19d0*/  UIADD3.X UR7, UPT, UPT, URZ, UR7, URZ, UP0, !UPT ;  /* 0x00000007ff077290 */ /* 0x000fe400087fe4ff */
[----:B------:R-:W-:Y:S01]  /*19e0*/  UISETP.NE.AND UP0, UPT, UR9, URZ, UPT ;  /* 0x000000ff0900728c */ /* 0x000fe2000bf05270 */
[----:B------:R-:W-:Y:S01]  /*19f0*/  IMAD R6, R3, 0x4, R6 ;  /* 0x0000000403067824 */ /* 0x000fe200078e0206 */
[----:B------:R-:W-:Y:S02]  /*1a00*/  ULEA UR14, UR15, UR14, 0x2 ;  /* 0x0000000e0f0e7291 */ /* 0x000fe4000f8e10ff */
[----:B------:R-:W-:-:S02]  /*1a10*/  ULEA UR12, UR15, UR12, 0x2 ;  /* 0x0000000c0f0c7291 */ /* 0x000fc4000f8e10ff */
[----:B------:R-:W-:Y:S02]  /*1a20*/  ULEA UR13, UR15, UR13, 0x2 ;  /* 0x0000000d0f0d7291 */ /* 0x000fe4000f8e10ff */
[----:B------:R-:W-:Y:S01]  /*1a30*/  ULEA UR5, UR15, UR5, 0x2 ;  /* 0x000000050f057291 */ /* 0x000fe2000f8e10ff */
[----:B--2---:R-:W-:Y:S02]  /*1a40*/  DMUL R32, R24, R12 ;  /* 0x0000000c18207228 */ /* 0x004fe40000000000 */
[C---:B---3--:R-:W-:Y:S02]  /*1a50*/  DMUL R34, R18.reuse, -UR16 ;  /* 0x8000001012227c28 */ /* 0x048fe40008000000 */
[----:B------:R-:W-:-:S04]  /*1a60*/  DMUL R18, R18, UR18 ;  /* 0x0000001212127c28 */ /* 0x000fc80008000000 */
[-C--:B------:R-:W-:Y:S02]  /*1a70*/  DFMA R32, R26, R14.reuse, R32 ;  /* 0x0000000e1a20722b */ /* 0x080fe40000000020 */
[----:B------:R-:W-:Y:S02]  /*1a80*/  DMUL R14, R24, -R14 ;  /* 0x8000000e180e7228 */ /* 0x000fe40000000000 */
[C---:B------:R-:W-:Y:S02]  /*1a90*/  DFMA R34, R16.reuse, UR18, R34 ;  /* 0x0000001210227c2b */ /* 0x040fe40008000022 */
[----:B------:R-:W-:-:S04]  /*1aa0*/  DFMA R18, R16, UR16, R18 ;  /* 0x0000001010127c2b */ /* 0x000fc80008000012 */
[----:B------:R-:W-:Y:S02]  /*1ab0*/  DFMA R14, R26, R12, R14 ;  /* 0x0000000c1a0e722b */ /* 0x000fe4000000000e */
[C---:B----4-:R-:W-:Y:S02]  /*1ac0*/  DMUL R12, R32.reuse, R20 ;  /* 0x00000014200c7228 */ /* 0x050fe40000000000 */
[----:B------:R-:W-:Y:S02]  /*1ad0*/  DMUL R32, R32, -R22 ;  /* 0x8000001620207228 */ /* 0x000fe40000000000 */
[-C--:B------:R-:W-:Y:S02]  /*1ae0*/  DMUL R18, R18, R30.reuse ;  /* 0x0000001e12127228 */ /* 0x080fe40000000000 */
[----:B------:R-:W-:Y:S02]  /*1af0*/  DMUL R34, R34, R30 ;  /* 0x0000001e22227228 */ /* 0x000fe40000000000 */
[----:B------:R-:W-:-:S02]  /*1b00*/  DFMA R12, R14, R22, R12 ;  /* 0x000000160e0c722b */ /* 0x000fc4000000000c */
[----:B------:R-:W-:-:S06]  /*1b10*/  DFMA R32, R14, R20, R32 ;  /* 0x000000140e20722b */ /* 0x000fcc0000000020 */
[-C--:B------:R-:W-:Y:S02]  /*1b20*/  DMUL R14, R18, -R12.reuse ;  /* 0x8000000c120e7228 */ /* 0x080fe40000000000 */
[----:B------:R-:W-:-:S06]  /*1b30*/  DMUL R12, R34, R12 ;  /* 0x0000000c220c7228 */ /* 0x000fcc0000000000 */
[-C--:B------:R-:W-:Y:S02]  /*1b40*/  DFMA R14, R34, R32.reuse, R14 ;  /* 0x00000020220e722b */ /* 0x080fe4000000000e */
[----:B------:R-:W-:-:S06]  /*1b50*/  DFMA R12, R18, R32, R12 ;  /* 0x00000020120c722b */ /* 0x000fcc000000000c */
[----:B0-----:R-:W-:Y:S02]  /*1b60*/  DADD R8, R8, R14 ;  /* 0x0000000008087229 */ /* 0x001fe4000000000e */
[----:B------:R-:W-:-:S07]  /*1b70*/  DADD R10, R10, R12 ;  /* 0x000000000a0a7229 */ /* 0x000fce000000000c */
[----:B------:R1:W-:Y:S01]  /*1b80*/  STG.E.128 desc[UR10][R28.64], R8 ;  /* 0x000000081c007986 */ /* 0x0003e2000c101d0a */
[----:B------:R-:W-:Y:S05]  /*1b90*/  BRA.U UP0, `(.L_x_7) ;  /* 0xfffffff500d47547 */ /* 0x000fea000b83ffff */
.L_x_6:
[----:B------:R-:W-:-:S06]  /*1ba0*/  ULOP3.LUT UP0, UR5, UR8, 0x3, URZ, 0xc0, !UPT ;  /* 0x0000000308057892 */ /* 0x000fcc000f80c0ff */
[----:B------:R-:W-:-:S13]  /*1bb0*/  PLOP3.LUT P0, PT, PT, PT, UP0, 0x80, 0x8 ;  /* 0x000000000008781c */ /* 0x000fda0003f0f008 */
[----:B------:R-:W-:Y:S05]  /*1bc0*/  @!P0 EXIT ;  /* 0x000000000000894d */ /* 0x000fea0003800000 */
[----:B------:R-:W0:Y:S01]  /*1bd0*/  LDCU UR9, c[0x3][0x30] ;  /* 0x00c00600ff0977ac */ /* 0x000e220008000800 */
[----:B------:R-:W-:Y:S01]  /*1be0*/  IMAD R0, R3, UR4, R0 ;  /* 0x0000000403007c24 */ /* 0x000fe2000f8e0200 */
[----:B------:R-:W-:Y:S01]  /*1bf0*/  SHF.R.S32.HI R32, RZ, 0x1f, R2 ;  /* 0x0000001fff207819 */ /* 0x000fe20000011402 */
[----:B------:R-:W2:Y:S01]  /*1c00*/  LDCU.64 UR6, c[0x0][0x390] ;  /* 0x00007200ff0677ac */ /* 0x000ea20008000a00 */
[----:B------:R-:W3:Y:S01]  /*1c10*/  LDCU.64 UR12, c[0x3][0x50] ;  /* 0x00c00a00ff0c77ac */ /* 0x000ee20008000a00 */
[----:B------:R-:W4:Y:S01]  /*1c20*/  LDCU.64 UR14, c[0x3][0x48] ;  /* 0x00c00900ff0e77ac */ /* 0x000f220008000a00 */
[----:B------:R-:W1:Y:S01]  /*1c30*/  LDCU.64 UR16, c[0x0][0x388] ;  /* 0x00007100ff1077ac */ /* 0x000e620008000a00 */
[----:B0-----:R-:W-:Y:S02]  /*1c40*/  UIMAD UR8, UR4, UR9, URZ ;  /* 0x00000009040872a4 */ /* 0x001fe4000f8e02ff */
[----:B--2---:R-:W-:Y:S02]  /*1c50*/  UIMAD.WIDE.U32 UR6, UR4, 0x10, UR6 ;  /* 0x00000010040678a5 */ /* 0x004fe4000f8e0006 */
[----:B------:R-:W-:-:S02]  /*1c60*/  UIADD3 UR5, UPT, UPT, -UR5, URZ, URZ ;  /* 0x000000ff05057290 */ /* 0x000fc4000fffe1ff */
[----:B-1-34-:R-:W-:-:S10]  /*1c70*/  IMAD.U32 R33, RZ, RZ, UR8 ;  /* 0x00000008ff217e24 */ /* 0x01afd4000f8e00ff */
.L_x_8:
[----:B0-----:R-:W0:Y:S01]  /*1c80*/  LDC.64 R12, c[0x0][0x398] ;  /* 0x0000e600ff0c7b82 */ /* 0x001e220000000a00 */
[----:B------:R-:W-:Y:S02]  /*1c90*/  IMAD.U32 R4, RZ, RZ, UR6 ;  /* 0x00000006ff047e24 */ /* 0x000fe4000f8e00ff */
[----:B------:R-:W-:Y:S01]  /*1ca0*/  IMAD.U32 R5, RZ, RZ, UR7 ;  /* 0x00000007ff057e24 */ /* 0x000fe2000f8e00ff */
[----:B------:R-:W-:-:S05]  /*1cb0*/  IADD3 R17, P0, PT, R2, R33, RZ ;  /* 0x0000002102117210 */ /* 0x000fca0007f1e0ff */
[----:B------:R-:W2:Y:S01]  /*1cc0*/  LDG.E.128 R4, desc[UR10][R4.64] ;  /* 0x0000000a04047981 */ /* 0x000ea2000c1e1d00 */
[----:B------:R-:W-:Y:S02]  /*1cd0*/  LEA.HI.X.SX32 R18, R33, R32, 0x1, P0 ;  /* 0x0000002021127211 */ /* 0x000fe400000f0eff */
[----:B------:R-:W-:Y:S01]  /*1ce0*/  LEA R16, P0, R17, UR16, 0x4 ;  /* 0x0000001011107c11 */ /* 0x000fe2000f8020ff */
[----:B0-----:R-:W-:-:S03]  /*1cf0*/  IMAD.WIDE R12, R0, 0x10, R12 ;  /* 0x00000010000c7825 */ /* 0x001fc600078e020c */
[----:B------:R-:W-:-:S03]  /*1d00*/  LEA.HI.X R17, R17, UR17, R18, 0x4, P0 ;  /* 0x0000001111117c11 */ /* 0x000fc600080f2412 */
[----:B------:R-:W3:Y:S04]  /*1d10*/  LDG.E.128 R12, desc[UR10][R12.64] ;  /* 0x0000000a0c0c7981 */ /* 0x000ee8000c1e1d00 */
[----:B------:R-:W4:Y:S01]  /*1d20*/  LDG.E.128 R16, desc[UR10][R16.64] ;  /* 0x0000000a10107981 */ /* 0x000f22000c1e1d00 */
[----:B------:R-:W-:Y:S01]  /*1d30*/  UIADD3 UR6, UP0, UPT, UR6, 0x10, URZ ;  /* 0x0000001006067890 */ /* 0x000fe2000ff1e0ff */
[----:B------:R-:W-:Y:S01]  /*1d40*/  VIADD R33, R33, UR9 ;  /* 0x0000000921217c36 */ /* 0x000fe20008000000 */
[----:B------:R-:W-:Y:S01]  /*1d50*/  UIADD3 UR5, UPT, UPT, UR5, 0x1, URZ ;  /* 0x0000000105057890 */ /* 0x000fe2000fffe0ff */
[----:B------:R-:W-:Y:S01]  /*1d60*/  IMAD.IADD R0, R0, 0x1, R3 ;  /* 0x0000000100007824 */ /* 0x000fe200078e0203 */
[----:B------:R-:W-:Y:S02]  /*1d70*/  UIADD3.X UR7, UPT, UPT, URZ, UR7, URZ, UP0, !UPT ;  /* 0x00000007ff077290 */ /* 0x000fe400087fe4ff */
[----:B------:R-:W-:Y:S01]  /*1d80*/  UISETP.NE.AND UP0, UPT, UR5, URZ, UPT ;  /* 0x000000ff0500728c */ /* 0x000fe2000bf05270 */
[----:B--2---:R-:W-:-:S08]  /*1d90*/  DMUL R20, R24, R4 ;  /* 0x0000000418147228 */ /* 0x004fd00000000000 */
[-C--:B------:R-:W-:Y:S02]  /*1da0*/  DFMA R20, R26, R6.reuse, R20 ;  /* 0x000000061a14722b */ /* 0x080fe40000000014 */
[----:B------:R-:W-:-:S08]  /*1db0*/  DMUL R6, R24, -R6 ;  /* 0x8000000618067228 */ /* 0x000fd00000000000 */
[----:B------:R-:W-:Y:S02]  /*1dc0*/  DFMA R6, R26, R4, R6 ;  /* 0x000000041a06722b */ /* 0x000fe40000000006 */
[C---:B---3--:R-:W-:Y:S02]  /*1dd0*/  DMUL R22, R14.reuse, -UR12 ;  /* 0x8000000c0e167c28 */ /* 0x048fe40008000000 */
[----:B------:R-:W-:Y:S02]  /*1de0*/  DMUL R14, R14, UR14 ;  /* 0x0000000e0e0e7c28 */ /* 0x000fe40008000000 */
[C---:B----4-:R-:W-:Y:S02]  /*1df0*/  DMUL R4, R20.reuse, R16 ;  /* 0x0000001014047228 */ /* 0x050fe40000000000 */
[----:B------:R-:W-:Y:S02]  /*1e00*/  DMUL R20, R20, -R18 ;  /* 0x8000001214147228 */ /* 0x000fe40000000000 */
[----:B------:R-:W-:-:S02]  /*1e10*/  DFMA R22, R12, UR14, R22 ;  /* 0x0000000e0c167c2b */ /* 0x000fc40008000016 */
[----:B------:R-:W-:Y:S02]  /*1e20*/  DFMA R14, R12, UR12, R14 ;  /* 0x0000000c0c0e7c2b */ /* 0x000fe4000800000e */
[C---:B------:R-:W-:Y:S02]  /*1e30*/  DFMA R4, R6.reuse, R18, R4 ;  /* 0x000000120604722b */ /* 0x040fe40000000004 */
[----:B------:R-:W-:Y:S02]  /*1e40*/  DFMA R20, R6, R16, R20 ;  /* 0x000000100614722b */ /* 0x000fe40000000014 */
[-C--:B------:R-:W-:Y:S02]  /*1e50*/  DMUL R22, R22, R30.reuse ;  /* 0x0000001e16167228 */ /* 0x080fe40000000000 */
[----:B------:R-:W-:-:S08]  /*1e60*/  DMUL R14, R14, R30 ;  /* 0x0000001e0e0e7228 */ /* 0x000fd00000000000 */
[-C--:B------:R-:W-:Y:S02]  /*1e70*/  DMUL R6, R14, -R4.reuse ;  /* 0x800000040e067228 */ /* 0x080fe40000000000 */
[----:B------:R-:W-:-:S06]  /*1e80*/  DMUL R4, R22, R4 ;  /* 0x0000000416047228 */ /* 0x000fcc0000000000 */
[-C--:B------:R-:W-:Y:S02]  /*1e90*/  DFMA R6, R22, R20.reuse, R6 ;  /* 0x000000141606722b */ /* 0x080fe40000000006 */
[----:B------:R-:W-:-:S06]  /*1ea0*/  DFMA R4, R14, R20, R4 ;  /* 0x000000140e04722b */ /* 0x000fcc0000000004 */
[----:B-----5:R-:W-:Y:S02]  /*1eb0*/  DADD R8, R6, R8 ;  /* 0x0000000006087229 */ /* 0x020fe40000000008 */
[----:B------:R-:W-:-:S07]  /*1ec0*/  DADD R10, R4, R10 ;  /* 0x00000000040a7229 */ /* 0x000fce000000000a */
[----:B------:R0:W-:Y:S01]  /*1ed0*/  STG.E.128 desc[UR10][R28.64], R8 ;  /* 0x000000081c007986 */ /* 0x0001e2000c101d0a */
[----:B------:R-:W-:Y:S05]  /*1ee0*/  BRA.U UP0, `(.L_x_8) ;  /* 0xfffffffd00647547 */ /* 0x000fea000b83ffff */
[----:B------:R-:W-:Y:S05]  /*1ef0*/  EXIT ;  /* 0x000000000000794d */ /* 0x000fea0003800000 */
        .weak           $__internal_0_$__cuda_sm20_div_rn_f64_full
        .type           $__internal_0_$__cuda_sm20_div_rn_f64_full,@function
        .size           $__internal_0_$__cuda_sm20_div_rn_f64_full,(.L_x_15 - $__internal_0_$__cuda_sm20_div_rn_f64_full)
$__internal_0_$__cuda_sm20_div_rn_f64_full:
[C---:B------:R-:W-:Y:S01]  /*1f00*/  FSETP.GEU.AND P0, PT, |R17|.reuse, 1.469367938527859385e-39, PT ;  /* 0x001000001100780b */ /* 0x040fe20003f0e200 */
[--C-:B------:R-:W-:Y:S01]  /*1f10*/  IMAD.MOV.U32 R16, RZ, RZ, R12.reuse ;  /* 0x000000ffff107224 */ /* 0x100fe200078e000c */
[----:B------:R-:W-:Y:S01]  /*1f20*/  LOP3.LUT R14, R17, 0x800fffff, RZ, 0xc0, !PT ;  /* 0x800fffff110e7812 */ /* 0x000fe200078ec0ff */
[----:B------:R-:W-:Y:S01]  /*1f30*/  IMAD.MOV.U32 R24, RZ, RZ, 0x1 ;  /* 0x00000001ff187424 */ /* 0x000fe200078e00ff */
[C---:B------:R-:W-:Y:S01]  /*1f40*/  FSETP.GEU.AND P2, PT, |R19|.reuse, 1.469367938527859385e-39, PT ;  /* 0x001000001300780b */ /* 0x040fe20003f4e200 */
[----:B------:R-:W-:Y:S01]  /*1f50*/  IMAD.MOV.U32 R21, RZ, RZ, 0x1ca00000 ;  /* 0x1ca00000ff157424 */ /* 0x000fe200078e00ff */
[----:B------:R-:W-:Y:S01]  /*1f60*/  LOP3.LUT R15, R14, 0x3ff00000, RZ, 0xfc, !PT ;  /* 0x3ff000000e0f7812 */ /* 0x000fe200078efcff */
[----:B------:R-:W-:Y:S01]  /*1f70*/  IMAD.MOV.U32 R14, RZ, RZ, R12 ;  /* 0x000000ffff0e7224 */ /* 0x000fe200078e000c */
[----:B------:R-:W-:Y:S01]  /*1f80*/  LOP3.LUT R7, R19, 0x7ff00000, RZ, 0xc0, !PT ;  /* 0x7ff0000013077812 */ /* 0x000fe200078ec0ff */
[----:B------:R-:W-:Y:S01]  /*1f90*/  BSSY.RECONVERGENT B1, `(.L_x_9) ;  /* 0x0000050000017945 */ /* 0x000fe20003800200 */
[----:B------:R-:W-:-:S03]  /*1fa0*/  LOP3.LUT R22, R17, 0x7ff00000, RZ, 0xc0, !PT ;  /* 0x7ff0000011167812 */ /* 0x000fc600078ec0ff */
[----:B------:R-:W-:Y:S01]  /*1fb0*/  @!P0 DMUL R14, R16, 8.98846567431157953865e+307 ;  /* 0x7fe00000100e8828 */ /* 0x000fe20000000000 */
[----:B------:R-:W-:-:S03]  /*1fc0*/  ISETP.GE.U32.AND P1, PT, R7, R22, PT ;  /* 0x000000160700720c */ /* 0x000fc60003f26070 */
[----:B------:R-:W-:Y:S02]  /*1fd0*/  @!P2 LOP3.LUT R26, R17, 0x7ff00000, RZ, 0xc0, !PT ;  /* 0x7ff00000111aa812 */ /* 0x000fe400078ec0ff */
[----:B------:R-:W0:Y:S02]  /*1fe0*/  MUFU.RCP64H R25, R15 ;  /* 0x0000000f00197308 */ /* 0x000e240000001800 */
[----:B------:R-:W-:Y:S01]  /*1ff0*/  @!P2 ISETP.GE.U32.AND P3, PT, R7, R26, PT ;  /* 0x0000001a0700a20c */ /* 0x000fe20003f66070 */
[----:B------:R-:W-:-:S03]  /*2000*/  @!P2 IMAD.MOV.U32 R26, RZ, RZ, RZ ;  /* 0x000000ffff1aa224 */ /* 0x000fc600078e00ff */
[----:B------:R-:W-:-:S04]  /*2010*/  @!P2 SEL R23, R21, 0x63400000, !P3 ;  /* 0x634000001517a807 */ /* 0x000fc80005800000 */
[----:B------:R-:W-:-:S04]  /*2020*/  @!P2 LOP3.LUT R23, R23, 0x80000000, R19, 0xf8, !PT ;  /* 0x800000001717a812 */ /* 0x000fc800078ef813 */
[----:B------:R-:W-:Y:S01]  /*2030*/  @!P2 LOP3.LUT R27, R23, 0x100000, RZ, 0xfc, !PT ;  /* 0x00100000171ba812 */ /* 0x000fe200078efcff */
[----:B0-----:R-:W-:-:S08]  /*2040*/  DFMA R12, R24, -R14, 1 ;  /* 0x3ff00000180c742b */ /* 0x001fd0000000080e */
[----:B------:R-:W-:-:S08]  /*2050*/  DFMA R12, R12, R12, R12 ;  /* 0x0000000c0c0c722b */ /* 0x000fd0000000000c */
[----:B------:R-:W-:Y:S01]  /*2060*/  DFMA R24, R24, R12, R24 ;  /* 0x0000000c1818722b */ /* 0x000fe20000000018 */
[----:B------:R-:W-:Y:S01]  /*2070*/  SEL R13, R21, 0x63400000, !P1 ;  /* 0x63400000150d7807 */ /* 0x000fe20004800000 */
[----:B------:R-:W-:-:S03]  /*2080*/  IMAD.MOV.U32 R12, RZ, RZ, R18 ;  /* 0x000000ffff0c7224 */ /* 0x000fc600078e0012 */
[----:B------:R-:W-:-:S03]  /*2090*/  LOP3.LUT R13, R13, 0x800fffff, R19, 0xf8, !PT ;  /* 0x800fffff0d0d7812 */ /* 0x000fc600078ef813 */
[----:B------:R-:W-:-:S03]  /*20a0*/  DFMA R28, R24, -R14, 1 ;  /* 0x3ff00000181c742b */ /* 0x000fc6000000080e */
[----:B------:R-:W-:-:S05]  /*20b0*/  @!P2 DFMA R12, R12, 2, -R26 ;  /* 0x400000000c0ca82b */ /* 0x000fca000000081a */
[----:B------:R-:W-:Y:S01]  /*20c0*/  DFMA R24, R24, R28, R24 ;  /* 0x0000001c1818722b */ /* 0x000fe20000000018 */
[----:B------:R-:W-:Y:S02]  /*20d0*/  IMAD.MOV.U32 R29, RZ, RZ, R7 ;  /* 0x000000ffff1d7224 */ /* 0x000fe400078e0007 */
[----:B------:R-:W-:Y:S01]  /*20e0*/  IMAD.MOV.U32 R28, RZ, RZ, R22 ;  /* 0x000000ffff1c7224 */ /* 0x000fe200078e0016 */
[----:B------:R-:W-:Y:S02]  /*20f0*/  @!P0 LOP3.LUT R28, R15, 0x7ff00000, RZ, 0xc0, !PT ;  /* 0x7ff000000f1c8812 */ /* 0x000fe400078ec0ff */
[----:B------:R-:W-:Y:S02]  /*2100*/  @!P2 LOP3.LUT R29, R13, 0x7ff00000, RZ, 0xc0, !PT ;  /* 0x7ff000000d1da812 */ /* 0x000fe400078ec0ff */
[----:B------:R-:W-:Y:S01]  /*2110*/  DMUL R26, R24, R12 ;  /* 0x0000000c181a7228 */ /* 0x000fe20000000000 */
[----:B------:R-:W-:Y:S02]  /*2120*/  VIADD R31, R28, 0xffffffff ;  /* 0xffffffff1c1f7836 */ /* 0x000fe40000000000 */
[----:B------:R-:W-:-:S05]  /*2130*/  VIADD R30, R29, 0xffffffff ;  /* 0xffffffff1d1e7836 */ /* 0x000fca0000000000 */
[----:B------:R-:W-:Y:S01]  /*2140*/  DFMA R22, R26, -R14, R12 ;  /* 0x8000000e1a16722b */ /* 0x000fe2000000000c */
[----:B------:R-:W-:-:S04]  /*2150*/  ISETP.GT.U32.AND P0, PT, R30, 0x7feffffe, PT ;  /* 0x7feffffe1e00780c */ /* 0x000fc80003f04070 */
[----:B------:R-:W-:-:S03]  /*2160*/  ISETP.GT.U32.OR P0, PT, R31, 0x7feffffe, P0 ;  /* 0x7feffffe1f00780c */ /* 0x000fc60000704470 */
[----:B------:R-:W-:-:S10]  /*2170*/  DFMA R22, R24, R22, R26 ;  /* 0x000000161816722b */ /* 0x000fd4000000001a */
[----:B------:R-:W-:Y:S05]  /*2180*/  @P0 BRA `(.L_x_10) ;  /* 0x00000000006c0947 */ /* 0x000fea0003800000 */
[----:B------:R-:W-:-:S04]  /*2190*/  LOP3.LUT R24, R17, 0x7ff00000, RZ, 0xc0, !PT ;  /* 0x7ff0000011187812 */ /* 0x000fc800078ec0ff */
[CC--:B------:R-:W-:Y:S02]  /*21a0*/  VIADDMNMX R18, R7.reuse, -R24.reuse, 0xb9600000, !PT ;  /* 0xb960000007127446 */ /* 0x0c0fe40007800918 */
[----:B------:R-:W-:Y:S02]  /*21b0*/  ISETP.GE.U32.AND P0, PT, R7, R24, PT ;  /* 0x000000180700720c */ /* 0x000fe40003f06070 */
[----:B------:R-:W-:Y:S02]  /*21c0*/  VIMNMX R18, PT, PT, R18, 0x46a00000, PT ;  /* 0x46a0000012127848 */ /* 0x000fe40003fe0100 */
[----:B------:R-:W-:-:S05]  /*21d0*/  SEL R7, R21, 0x63400000, !P0 ;  /* 0x6340000015077807 */ /* 0x000fca0004000000 */
[----:B------:R-:W-:Y:S02]  /*21e0*/  IMAD.IADD R7, R18, 0x1, -R7 ;  /* 0x0000000112077824 */ /* 0x000fe400078e0a07 */
[----:B------:R-:W-:Y:S02]  /*21f0*/  IMAD.MOV.U32 R18, RZ, RZ, RZ ;  /* 0x000000ffff127224 */ /* 0x000fe400078e00ff */
[----:B------:R-:W-:-:S06]  /*2200*/  VIADD R19, R7, 0x7fe00000 ;  /* 0x7fe0000007137836 */ /* 0x000fcc0000000000 */
[----:B------:R-:W-:-:S10]  /*2210*/  DMUL R24, R22, R18 ;  /* 0x0000001216187228 */ /* 0x000fd40000000000 */
[----:B------:R-:W-:-:S13]  /*2220*/  FSETP.GTU.AND P0, PT, |R25|, 1.469367938527859385e-39, PT ;  /* 0x001000001900780b */ /* 0x000fda0003f0c200 */
[----:B------:R-:W-:Y:S05]  /*2230*/  @P0 BRA `(.L_x_11) ;  /* 0x0000000000940947 */ /* 0x000fea0003800000 */
[----:B------:R-:W-:Y:S01]  /*2240*/  DFMA R12, R22, -R14, R12 ;  /* 0x8000000e160c722b */ /* 0x000fe2000000000c */
[----:B------:R-:W-:-:S09]  /*2250*/  IMAD.MOV.U32 R18, RZ, RZ, RZ ;  /* 0x000000ffff127224 */ /* 0x000fd200078e00ff */
[C---:B------:R-:W-:Y:S02]  /*2260*/  FSETP.NEU.AND P0, PT, R13.reuse, RZ, PT ;  /* 0x000000ff0d00720b */ /* 0x040fe40003f0d000 */
[----:B------:R-:W-:-:S04]  /*2270*/  LOP3.LUT R17, R13, 0x80000000, R17, 0x48, !PT ;  /* 0x800000000d117812 */ /* 0x000fc800078e4811 */
[----:B------:R-:W-:-:S07]  /*2280*/  LOP3.LUT R19, R17, R19, RZ, 0xfc, !PT ;  /* 0x0000001311137212 */ /* 0x000fce00078efcff */
[----:B------:R-:W-:Y:S05]  /*2290*/  @!P0 BRA `(.L_x_11) ;  /* 0x00000000007c8947 */ /* 0x000fea0003800000 */
[----:B------:R-:W-:Y:S01]  /*22a0*/  IMAD.MOV R13, RZ, RZ, -R7 ;  /* 0x000000ffff0d7224 */ /* 0x000fe200078e0a07 */
[----:B------:R-:W-:Y:S01]  /*22b0*/  DMUL.RP R18, R22, R18 ;  /* 0x0000001216127228 */ /* 0x000fe20000008000 */
[----:B------:R-:W-:Y:S01]  /*22c0*/  IMAD.MOV.U32 R12, RZ, RZ, RZ ;  /* 0x000000ffff0c7224 */ /* 0x000fe200078e00ff */
[----:B------:R-:W-:-:S05]  /*22d0*/  IADD3 R7, PT, PT, -R7, -0x43300000, RZ ;  /* 0xbcd0000007077810 */ /* 0x000fca0007ffe1ff */
[----:B------:R-:W-:-:S03]  /*22e0*/  DFMA R12, R24, -R12, R22 ;  /* 0x8000000c180c722b */ /* 0x000fc60000000016 */
[----:B------:R-:W-:-:S07]  /*22f0*/  LOP3.LUT R17, R19, R17, RZ, 0x3c, !PT ;  /* 0x0000001113117212 */ /* 0x000fce00078e3cff */
[----:B------:R-:W-:-:S04]  /*2300*/  FSETP.NEU.AND P0, PT, |R13|, R7, PT ;  /* 0x000000070d00720b */ /* 0x000fc80003f0d200 */
[----:B------:R-:W-:Y:S02]  /*2310*/  FSEL R24, R18, R24, !P0 ;  /* 0x0000001812187208 */ /* 0x000fe40004000000 */
[----:B------:R-:W-:Y:S01]  /*2320*/  FSEL R25, R17, R25, !P0 ;  /* 0x0000001911197208 */ /* 0x000fe20004000000 */
[----:B------:R-:W-:Y:S06]  /*2330*/  BRA `(.L_x_11) ;  /* 0x0000000000547947 */ /* 0x000fec0003800000 */
.L_x_10:
[----:B------:R-:W-:-:S14]  /*2340*/  DSETP.NAN.AND P0, PT, R18, R18, PT ;  /* 0x000000121200722a */ /* 0x000fdc0003f08000 */
[----:B------:R-:W-:Y:S05]  /*2350*/  @P0 BRA `(.L_x_12) ;  /* 0x0000000000440947 */ /* 0x000fea0003800000 */
[----:B------:R-:W-:-:S14]  /*2360*/  DSETP.NAN.AND P0, PT, R16, R16, PT ;  /* 0x000000101000722a */ /* 0x000fdc0003f08000 */
[----:B------:R-:W-:Y:S05]  /*2370*/  @P0 BRA `(.L_x_13) ;  /* 0x0000000000300947 */ /* 0x000fea0003800000 */
[----:B------:R-:W-:Y:S01]  /*2380*/  ISETP.NE.AND P0, PT, R29, R28, PT ;  /* 0x0000001c1d00720c */ /* 0x000fe20003f05270 */
[----:B------:R-:W-:Y:S02]  /*2390*/  IMAD.MOV.U32 R24, RZ, RZ, 0x0 ;  /* 0x00000000ff187424 */ /* 0x000fe400078e00ff */
[----:B------:R-:W-:-:S10]  /*23a0*/  IMAD.MOV.U32 R25, RZ, RZ, -0x80000 ;  /* 0xfff80000ff197424 */ /* 0x000fd400078e00ff */
[----:B------:R-:W-:Y:S05]  /*23b0*/  @!P0 BRA `(.L_x_11) ;  /* 0x0000000000348947 */ /* 0x000fea0003800000 */
[----:B------:R-:W-:Y:S02]  /*23c0*/  ISETP.NE.AND P0, PT, R29, 0x7ff00000, PT ;  /* 0x7ff000001d00780c */ /* 0x000fe40003f05270 */
[----:B------:R-:W-:Y:S02]  /*23d0*/  LOP3.LUT R25, R19, 0x80000000, R17, 0x48, !PT ;  /* 0x8000000013197812 */ /* 0x000fe400078e4811 */
[----:B------:R-:W-:-:S13]  /*23e0*/  ISETP.EQ.OR P0, PT, R28, RZ, !P0 ;  /* 0x000000ff1c00720c */ /* 0x000fda0004702670 */
[----:B------:R-:W-:Y:S01]  /*23f0*/  @P0 LOP3.LUT R7, R25, 0x7ff00000, RZ, 0xfc, !PT ;  /* 0x7ff0000019070812 */ /* 0x000fe200078efcff */
[----:B------:R-:W-:Y:S02]  /*2400*/  @!P0 IMAD.MOV.U32 R24, RZ, RZ, RZ ;  /* 0x000000ffff188224 */ /* 0x000fe400078e00ff */
[----:B------:R-:W-:Y:S02]  /*2410*/  @P0 IMAD.MOV.U32 R24, RZ, RZ, RZ ;  /* 0x000000ffff180224 */ /* 0x000fe400078e00ff */
[----:B------:R-:W-:Y:S01]  /*2420*/  @P0 IMAD.MOV.U32 R25, RZ, RZ, R7 ;  /* 0x000000ffff190224 */ /* 0x000fe200078e0007 */
[----:B------:R-:W-:Y:S06]  /*2430*/  BRA `(.L_x_11) ;  /* 0x0000000000147947 */ /* 0x000fec0003800000 */
.L_x_13:
[----:B------:R-:W-:Y:S01]  /*2440*/  LOP3.LUT R25, R17, 0x80000, RZ, 0xfc, !PT ;  /* 0x0008000011197812 */ /* 0x000fe200078efcff */
[----:B------:R-:W-:Y:S01]  /*2450*/  IMAD.MOV.U32 R24, RZ, RZ, R16 ;  /* 0x000000ffff187224 */ /* 0x000fe200078e0010 */
[----:B------:R-:W-:Y:S06]  /*2460*/  BRA `(.L_x_11) ;  /* 0x0000000000087947 */ /* 0x000fec0003800000 */
.L_x_12:
[----:B------:R-:W-:Y:S01]  /*2470*/  LOP3.LUT R25, R19, 0x80000, RZ, 0xfc, !PT ;  /* 0x0008000013197812 */ /* 0x000fe200078efcff */
[----:B------:R-:W-:-:S07]  /*2480*/  IMAD.MOV.U32 R24, RZ, RZ, R18 ;  /* 0x000000ffff187224 */ /* 0x000fce00078e0012 */
.L_x_11:
[----:B------:R-:W-:Y:S05]  /*2490*/  BSYNC.RECONVERGENT B1 ;  /* 0x0000000000017941 */ /* 0x000fea0003800200 */
.L_x_9:
[----:B------:R-:W-:-:S04]  /*24a0*/  IMAD.MOV.U32 R21, RZ, RZ, 0x0 ;  /* 0x00000000ff157424 */ /* 0x000fc800078e00ff */
[----:B------:R-:W-:Y:S05]  /*24b0*/  RET.REL.NODEC R20 `(_Z11ff_single2DP7double2S0_S0_S0_PKdS2_S2_S2_) ;  /* 0xffffffd814d07950 */ /* 0x000fea0003c3ffff */
.L_x_14:
[----:B------:R-:W-:-:S00]  /*24c0*/  BRA `(.L_x_14) ;  /* 0xfffffffc00fc7947 */ /* 0x000fc0000383ffff */
[----:B------:R-:W-:-:S00]  /*24d0*/  NOP ;  /* 0x0000000000007918 */ /* 0x000fc00000000000 */
        /* <DEDUP_REMOVED lines=10> */
.L_x_15:


//--------------------- .nv.shared.reserved.0     --------------------------
	.section	.nv.shared.reserved.0,"aw",@nobits
	.weak		__nv_reservedSMEM_offset_0_alias
	.size		__nv_reservedSMEM_offset_0_alias, 0, 64
	.other		__nv_reservedSMEM_offset_0_alias,@"STO_CUDA_RESERVED_SHARED STV_DEFAULT"
__nv_reservedSMEM_offset_0_alias:
	.zero		0
	.zero		64


//--------------------- .nv.constant0._Z11ff_single2DP7double2S0_S0_S0_PKdS2_S2_S2_ --------------------------
	.section	.nv.constant0._Z11ff_single2DP7double2S0_S0_S0_PKdS2_S2_S2_,"a",@progbits
	.sectionflags	@""
	.align	4
.nv.constant0._Z11ff_single2DP7double2S0_S0_S0_PKdS2_S2_S2_:
	.zero		960


//--------------------- SYMBOLS --------------------------

	.type		.nv.reservedSmem.offset0,@object
	.size		.nv.reservedSmem.offset0,0x4
